	.target	sm_100a

	.elftype	@"ET_EXEC"


//--------------------- .note.nv.tkinfo           --------------------------
	.section	.note.nv.tkinfo,"",@"SHT_NOTE"
	.sectionflags	@"SHF_NOTE_NV_TKINFO"
	.tkinfo
        /*0018*/ 	.word	0x00000002
        /*0030*/ 	.string	""
        /*0030*/ 	.string	"ptxas"
        /*0030*/ 	.string	"Cuda compilation tools, release 13.0, V13.0.88"
        /*0030*/ 	.string	"Build cuda_13.0.r13.0/compiler.36424714_0"
        /*0030*/ 	.string	"-arch sm_100a -m 64 "



//--------------------- .note.nv.cuinfo           --------------------------
	.section	.note.nv.cuinfo,"",@"SHT_NOTE"
	.sectionflags	@"SHF_NOTE_NV_CUINFO"
        /*0018*/ 	.short	0x0002
        /*001a*/ 	.short	0x0064
        /*001c*/ 	.short	0x0082
	.zero		2


//--------------------- .nv.info                  --------------------------
	.section	.nv.info,"",@"SHT_CUDA_INFO"
	.align	4


	//----- nvinfo : EIATTR_REGCOUNT
	.align		4
        /*0000*/ 	.byte	0x04, 0x2f
        /*0002*/ 	.short	(.L_19 - .L_18)
	.align		4
.L_18:
        /*0004*/ 	.word	index@(_ZN7cutlass13device_kernelINS_4gemm6kernel13GemmUniversalIN4cute5tupleIJiiiiEEENS1_10collective13CollectiveMmaINS1_35MainloopSm100TmaUmmaWarpSpecializedILi8ELi2ELi4ENS5_IJNS4_1CILi1EEESB_SB_EEEEENS5_IJNSA_ILi64EEENSA_ILi128EEESF_EEENS_12float_e5m2_tENS5_IJlSB_lEEENS_12float_e4m3_tESI_NS4_8TiledMMAINS4_8MMA_AtomIJNS4_10MMA_TraitsINS4_19SM100_MMA_F8F6F4_SSEJSH_SJ_fSE_SF_NS4_17integral_constantINS4_4UMMA5MajorELSQ_0EEESR_NSO_INSP_7ScaleInELSS_0EEEST_EEEEEENS4_6LayoutISC_NS5_IJNSA_ILi0EEESX_SX_EEEEENS5_IJNS4_10UnderscoreES10_S10_EEEEENS4_13SM90_TMA_LOADENS4_14ComposedLayoutINS4_7SwizzleILi3ELi4ELi3EEENS4_18smem_ptr_flag_bitsILi8EEENSW_INS5_IJNSA_ILi8EEESF_EEENS5_IJSF_SB_EEEEEEEvNS4_8identityES13_S1D_vS1E_EENS_8epilogue10collective18CollectiveEpilogueINS1G_23Sm100TmaWarpSpecializedILi2ELi2ELi32ELb0ELb0EEEJSG_NS5_IJNSW_ISE_SB_EES1L_EEESH_SI_SH_SI_NS1G_6fusion15FusionCallbacksIS1K_NS1N_17LinearCombinationISH_fSH_fLNS_15FloatRoundStyleE2EEESG_S1M_JEEENS4_5SM1004TMEM4LOAD26SM100_TMEM_LOAD_16dp32b32xES13_NS14_INS15_ILi2ELi4ELi3EEES18_NSW_INS5_IJS19_SE_EEENS5_IJSE_SB_EEEEEEENS4_39AutoVectorizingCopyWithAssumedAlignmentILi128EEENS4_14SM90_TMA_STOREES21_S23_S23_EEEvvEEEEvNT_6ParamsE)
        /*0008*/ 	.word	0x00000080


	//----- nvinfo : EIATTR_FRAME_SIZE
	.align		4
.L_19:
        /*000c*/ 	.byte	0x04, 0x11
        /*000e*/ 	.short	(.L_21 - .L_20)
	.align		4
.L_20:
        /*0010*/ 	.word	index@($__internal_2_$__cuda_sm10x_tcgen05_guardrail_trap_unallocated_columns_being_dealloced)
        /*0014*/ 	.word	0x00000000


	//----- nvinfo : EIATTR_FRAME_SIZE
	.align		4
.L_21:
        /*0018*/ 	.byte	0x04, 0x11
        /*001a*/ 	.short	(.L_23 - .L_22)
	.align		4
.L_22:
        /*001c*/ 	.word	index@($__internal_1_$__cuda_sm10x_tcgen05_guardrail_trap_phase_invalid_during_alloc)
        /*0020*/ 	.word	0x00000000


	//----- nvinfo : EIATTR_FRAME_SIZE
	.align		4
.L_23:
        /*0024*/ 	.byte	0x04, 0x11
        /*0026*/ 	.short	(.L_25 - .L_24)
	.align		4
.L_24:
        /*0028*/ 	.word	index@($__internal_0_$__cuda_sm10x_tcgen05_guardrail_trap_col_being_dealloced_not_returned_by_alloc)
        /*002c*/ 	.word	0x00000000


	//----- nvinfo : EIATTR_FRAME_SIZE
	.align		4
.L_25:
        /*0030*/ 	.byte	0x04, 0x11
        /*0032*/ 	.short	(.L_27 - .L_26)
	.align		4
.L_26:
        /*0034*/ 	.word	index@(_ZN7cutlass13device_kernelINS_4gemm6kernel13GemmUniversalIN4cute5tupleIJiiiiEEENS1_10collective13CollectiveMmaINS1_35MainloopSm100TmaUmmaWarpSpecializedILi8ELi2ELi4ENS5_IJNS4_1CILi1EEESB_SB_EEEEENS5_IJNSA_ILi64EEENSA_ILi128EEESF_EEENS_12float_e5m2_tENS5_IJlSB_lEEENS_12float_e4m3_tESI_NS4_8TiledMMAINS4_8MMA_AtomIJNS4_10MMA_TraitsINS4_19SM100_MMA_F8F6F4_SSEJSH_SJ_fSE_SF_NS4_17integral_constantINS4_4UMMA5MajorELSQ_0EEESR_NSO_INSP_7ScaleInELSS_0EEEST_EEEEEENS4_6LayoutISC_NS5_IJNSA_ILi0EEESX_SX_EEEEENS5_IJNS4_10UnderscoreES10_S10_EEEEENS4_13SM90_TMA_LOADENS4_14ComposedLayoutINS4_7SwizzleILi3ELi4ELi3EEENS4_18smem_ptr_flag_bitsILi8EEENSW_INS5_IJNSA_ILi8EEESF_EEENS5_IJSF_SB_EEEEEEEvNS4_8identityES13_S1D_vS1E_EENS_8epilogue10collective18CollectiveEpilogueINS1G_23Sm100TmaWarpSpecializedILi2ELi2ELi32ELb0ELb0EEEJSG_NS5_IJNSW_ISE_SB_EES1L_EEESH_SI_SH_SI_NS1G_6fusion15FusionCallbacksIS1K_NS1N_17LinearCombinationISH_fSH_fLNS_15FloatRoundStyleE2EEESG_S1M_JEEENS4_5SM1004TMEM4LOAD26SM100_TMEM_LOAD_16dp32b32xES13_NS14_INS15_ILi2ELi4ELi3EEES18_NSW_INS5_IJS19_SE_EEENS5_IJSE_SB_EEEEEEENS4_39AutoVectorizingCopyWithAssumedAlignmentILi128EEENS4_14SM90_TMA_STOREES21_S23_S23_EEEvvEEEEvNT_6ParamsE)
        /*0038*/ 	.word	0x00000000


	//----- nvinfo : EIATTR_MIN_STACK_SIZE
	.align		4
.L_27:
        /*003c*/ 	.byte	0x04, 0x12
        /*003e*/ 	.short	(.L_29 - .L_28)
	.align		4
.L_28:
        /*0040*/ 	.word	index@(_ZN7cutlass13device_kernelINS_4gemm6kernel13GemmUniversalIN4cute5tupleIJiiiiEEENS1_10collective13CollectiveMmaINS1_35MainloopSm100TmaUmmaWarpSpecializedILi8ELi2ELi4ENS5_IJNS4_1CILi1EEESB_SB_EEEEENS5_IJNSA_ILi64EEENSA_ILi128EEESF_EEENS_12float_e5m2_tENS5_IJlSB_lEEENS_12float_e4m3_tESI_NS4_8TiledMMAINS4_8MMA_AtomIJNS4_10MMA_TraitsINS4_19SM100_MMA_F8F6F4_SSEJSH_SJ_fSE_SF_NS4_17integral_constantINS4_4UMMA5MajorELSQ_0EEESR_NSO_INSP_7ScaleInELSS_0EEEST_EEEEEENS4_6LayoutISC_NS5_IJNSA_ILi0EEESX_SX_EEEEENS5_IJNS4_10UnderscoreES10_S10_EEEEENS4_13SM90_TMA_LOADENS4_14ComposedLayoutINS4_7SwizzleILi3ELi4ELi3EEENS4_18smem_ptr_flag_bitsILi8EEENSW_INS5_IJNSA_ILi8EEESF_EEENS5_IJSF_SB_EEEEEEEvNS4_8identityES13_S1D_vS1E_EENS_8epilogue10collective18CollectiveEpilogueINS1G_23Sm100TmaWarpSpecializedILi2ELi2ELi32ELb0ELb0EEEJSG_NS5_IJNSW_ISE_SB_EES1L_EEESH_SI_SH_SI_NS1G_6fusion15FusionCallbacksIS1K_NS1N_17LinearCombinationISH_fSH_fLNS_15FloatRoundStyleE2EEESG_S1M_JEEENS4_5SM1004TMEM4LOAD26SM100_TMEM_LOAD_16dp32b32xES13_NS14_INS15_ILi2ELi4ELi3EEES18_NSW_INS5_IJS19_SE_EEENS5_IJSE_SB_EEEEEEENS4_39AutoVectorizingCopyWithAssumedAlignmentILi128EEENS4_14SM90_TMA_STOREES21_S23_S23_EEEvvEEEEvNT_6ParamsE)
        /*0044*/ 	.word	0x00000000
.L_29:


//--------------------- .nv.compat                --------------------------
	.section	.nv.compat,"",@"SHT_CUDA_COMPAT_INFO"
	.align	4
        /*0000*/ 	.byte	0x02, 0x09, 0x01, 0x00, 0x02, 0x02, 0x02, 0x00, 0x02, 0x05, 0x05, 0x00, 0x03, 0x07, 0x01, 0x01
        /*0010*/ 	.byte	0x02, 0x03, 0x01, 0x00, 0x02, 0x06, 0x01, 0x00, 0x04, 0x0b, 0x08, 0x00, 0x09, 0x00, 0x00, 0x00
        /*0020*/ 	.byte	0x00, 0x00, 0x00, 0x00


//--------------------- .nv.info._ZN7cutlass13device_kernelINS_4gemm6kernel13GemmUniversalIN4cute5tupleIJiiiiEEENS1_10collective13CollectiveMmaINS1_35MainloopSm100TmaUmmaWarpSpecializedILi8ELi2ELi4ENS5_IJNS4_1CILi1EEESB_SB_EEEEENS5_IJNSA_ILi64EEENSA_ILi128EEESF_EEENS_12float_e5m2_tENS5_IJlSB_lEEENS_12float_e4m3_tESI_NS4_8TiledMMAINS4_8MMA_AtomIJNS4_10MMA_TraitsINS4_19SM100_MMA_F8F6F4_SSEJSH_SJ_fSE_SF_NS4_17integral_constantINS4_4UMMA5MajorELSQ_0EEESR_NSO_INSP_7ScaleInELSS_0EEEST_EEEEEENS4_6LayoutISC_NS5_IJNSA_ILi0EEESX_SX_EEEEENS5_IJNS4_10UnderscoreES10_S10_EEEEENS4_13SM90_TMA_LOADENS4_14ComposedLayoutINS4_7SwizzleILi3ELi4ELi3EEENS4_18smem_ptr_flag_bitsILi8EEENSW_INS5_IJNSA_ILi8EEESF_EEENS5_IJSF_SB_EEEEEEEvNS4_8identityES13_S1D_vS1E_EENS_8epilogue10collective18CollectiveEpilogueINS1G_23Sm100TmaWarpSpecializedILi2ELi2ELi32ELb0ELb0EEEJSG_NS5_IJNSW_ISE_SB_EES1L_EEESH_SI_SH_SI_NS1G_6fusion15FusionCallbacksIS1K_NS1N_17LinearCombinationISH_fSH_fLNS_15FloatRoundStyleE2EEESG_S1M_JEEENS4_5SM1004TMEM4LOAD26SM100_TMEM_LOAD_16dp32b32xES13_NS14_INS15_ILi2ELi4ELi3EEES18_NSW_INS5_IJS19_SE_EEENS5_IJSE_SB_EEEEEEENS4_39AutoVectorizingCopyWithAssumedAlignmentILi128EEENS4_14SM90_TMA_STOREES21_S23_S23_EEEvvEEEEvNT_6ParamsE --------------------------
	.section	.nv.info._ZN7cutlass13device_kernelINS_4gemm6kernel13GemmUniversalIN4cute5tupleIJiiiiEEENS1_10collective13CollectiveMmaINS1_35MainloopSm100TmaUmmaWarpSpecializedILi8ELi2ELi4ENS5_IJNS4_1CILi1EEESB_SB_EEEEENS5_IJNSA_ILi64EEENSA_ILi128EEESF_EEENS_12float_e5m2_tENS5_IJlSB_lEEENS_12float_e4m3_tESI_NS4_8TiledMMAINS4_8MMA_AtomIJNS4_10MMA_TraitsINS4_19SM100_MMA_F8F6F4_SSEJSH_SJ_fSE_SF_NS4_17integral_constantINS4_4UMMA5MajorELSQ_0EEESR_NSO_INSP_7ScaleInELSS_0EEEST_EEEEEENS4_6LayoutISC_NS5_IJNSA_ILi0EEESX_SX_EEEEENS5_IJNS4_10UnderscoreES10_S10_EEEEENS4_13SM90_TMA_LOADENS4_14ComposedLayoutINS4_7SwizzleILi3ELi4ELi3EEENS4_18smem_ptr_flag_bitsILi8EEENSW_INS5_IJNSA_ILi8EEESF_EEENS5_IJSF_SB_EEEEEEEvNS4_8identityES13_S1D_vS1E_EENS_8epilogue10collective18CollectiveEpilogueINS1G_23Sm100TmaWarpSpecializedILi2ELi2ELi32ELb0ELb0EEEJSG_NS5_IJNSW_ISE_SB_EES1L_EEESH_SI_SH_SI_NS1G_6fusion15FusionCallbacksIS1K_NS1N_17LinearCombinationISH_fSH_fLNS_15FloatRoundStyleE2EEESG_S1M_JEEENS4_5SM1004TMEM4LOAD26SM100_TMEM_LOAD_16dp32b32xES13_NS14_INS15_ILi2ELi4ELi3EEES18_NSW_INS5_IJS19_SE_EEENS5_IJSE_SB_EEEEEEENS4_39AutoVectorizingCopyWithAssumedAlignmentILi128EEENS4_14SM90_TMA_STOREES21_S23_S23_EEEvvEEEEvNT_6ParamsE,"",@"SHT_CUDA_INFO"
	.sectionflags	@""
	.align	4


	//----- nvinfo : EIATTR_CUDA_API_VERSION
	.align		4
        /*0000*/ 	.byte	0x04, 0x37
        /*0002*/ 	.short	(.L_31 - .L_30)
.L_30:
        /*0004*/ 	.word	0x00000082


	//----- nvinfo : EIATTR_KPARAM_INFO
	.align		4
.L_31:
        /*0008*/ 	.byte	0x04, 0x17
        /*000a*/ 	.short	(.L_33 - .L_32)
.L_32:
        /*000c*/ 	.word	0x00000000
        /*0010*/ 	.short	0x0000
        /*0012*/ 	.short	0x0000
        /*0014*/ 	.byte	0x00, 0xf0, 0x01, 0x20


	//----- nvinfo : EIATTR_AT_ENTRY_FRAGMENTS
	.align		4
.L_33:
        /*0018*/ 	.byte	0x04, 0x4f
        /*001a*/ 	.short	(.L_35 - .L_34)


	//   ....[0]....
.L_34:
        /*001c*/ 	.word	0x00000006


	//----- nvinfo : EIATTR_RESERVED_SMEM_USED
	.align		4
.L_35:
        /*0020*/ 	.byte	0x01, 0x41
	.zero		2


	//----- nvinfo : EIATTR_SPARSE_MMA_MASK
	.align		4
        /*0024*/ 	.byte	0x03, 0x50
        /*0026*/ 	.short	0x0000


	//----- nvinfo : EIATTR_TCGEN05_1CTA_USED
	.align		4
        /*0028*/ 	.byte	0x01, 0x51
	.zero		2


	//----- nvinfo : EIATTR_MAXREG_COUNT
	.align		4
        /*002c*/ 	.byte	0x03, 0x1b
        /*002e*/ 	.short	0x00ff


	//----- nvinfo : EIATTR_NUM_BARRIERS
	.align		4
        /*0030*/ 	.byte	0x02, 0x4c
        /*0032*/ 	.byte	0x07
	.zero		1


	//----- nvinfo : EIATTR_EXTERNS
	.align		4
        /*0034*/ 	.byte	0x04, 0x0f
        /*0036*/ 	.short	(.L_37 - .L_36)


	//   ....[0]....
	.align		4
.L_36:
        /*0038*/ 	.word	index@(__assertfail)


	//----- nvinfo : EIATTR_MERCURY_ISA_VERSION
	.align		4
.L_37:
        /*003c*/ 	.byte	0x03, 0x5f
        /*003e*/ 	.short	0x0101


	//----- nvinfo : EIATTR_INT_WARP_WIDE_INSTR_OFFSETS
	.align		4
        /*0040*/ 	.byte	0x04, 0x31
        /*0042*/ 	.short	(.L_39 - .L_38)


	//   ....[0]....
.L_38:
        /*0044*/ 	.word	0x00001e30


	//   ....[1]....
        /*0048*/ 	.word	0x00003b20


	//   ....[2]....
        /*004c*/ 	.word	0x00003b40


	//   ....[3]....
        /*0050*/ 	.word	0x00003b70


	//   ....[4]....
        /*0054*/ 	.word	0x000044a0


	//   ....[5]....
        /*0058*/ 	.word	0x00004510


	//   ....[6]....
        /*005c*/ 	.word	0x000046f0


	//   ....[7]....
        /*0060*/ 	.word	0x00004850


	//----- nvinfo : EIATTR_COOP_GROUP_MASK_REGIDS
	.align		4
.L_39:
        /*0064*/ 	.byte	0x04, 0x29
        /*0066*/ 	.short	(.L_41 - .L_40)


	//   ....[0]....
.L_40:
        /*0068*/ 	.word	0xffffffff


	//   ....[1]....
        /*006c*/ 	.word	0xffffffff


	//   ....[2]....
        /*0070*/ 	.word	0xffffffff


	//   ....[3]....
        /*0074*/ 	.word	0xffffffff


	//   ....[4]....
        /*0078*/ 	.word	0xffffffff


	//   ....[5]....
        /*007c*/ 	.word	0xffffffff


	//   ....[6]....
        /*0080*/ 	.word	0xffffffff


	//   ....[7]....
        /*0084*/ 	.word	0xffffffff


	//   ....[8]....
        /*0088*/ 	.word	0xffffffff


	//   ....[9]....
        /*008c*/ 	.word	0xffffffff


	//   ....[10]....
        /*0090*/ 	.word	0xffffffff


	//   ....[11]....
        /*0094*/ 	.word	0xffffffff


	//   ....[12]....
        /*0098*/ 	.word	0xffffffff


	//----- nvinfo : EIATTR_COOP_GROUP_INSTR_OFFSETS
	.align		4
.L_41:
        /*009c*/ 	.byte	0x04, 0x28
        /*009e*/ 	.short	(.L_43 - .L_42)


	//   ....[0]....
.L_42:
        /*00a0*/ 	.word	0x00000090


	//   ....[1]....
        /*00a4*/ 	.word	0x000004d0


	//   ....[2]....
        /*00a8*/ 	.word	0x000006c0


	//   ....[3]....
        /*00ac*/ 	.word	0x00000820


	//   ....[4]....
        /*00b0*/ 	.word	0x00000920


	//   ....[5]....
        /*00b4*/ 	.word	0x00000a90


	//   ....[6]....
        /*00b8*/ 	.word	0x00000c30


	//   ....[7]....
        /*00bc*/ 	.word	0x00001d10


	//   ....[8]....
        /*00c0*/ 	.word	0x00002d30


	//   ....[9]....
        /*00c4*/ 	.word	0x00002f40


	//   ....[10]....
        /*00c8*/ 	.word	0x00002f70


	//   ....[11]....
        /*00cc*/ 	.word	0x00003a00


	//   ....[12]....
        /*00d0*/ 	.word	0x00003c30


	//----- nvinfo : EIATTR_VRC_CTA_INIT_COUNT
	.align		4
.L_43:
        /*00d4*/ 	.byte	0x02, 0x4a
        /*00d6*/ 	.byte	0x80
	.zero		1


	//----- nvinfo : EIATTR_SYSCALL_OFFSETS
	.align		4
        /*00d8*/ 	.byte	0x04, 0x46
        /*00da*/ 	.short	(.L_45 - .L_44)


	//   ....[0]....
.L_44:
        /*00dc*/ 	.word	0x00005290


	//   ....[1]....
        /*00e0*/ 	.word	0x000053d0


	//   ....[2]....
        /*00e4*/ 	.word	0x00005bd0


	//   ....[3]....
        /*00e8*/ 	.word	0x00006960


	//----- nvinfo : EIATTR_MBARRIER_INSTR_OFFSETS
	.align		4
.L_45:
        /*00ec*/ 	.byte	0x04, 0x39
        /*00ee*/ 	.short	(.L_47 - .L_46)


	//   ....[0]....
.L_46:
        /*00f0*/ 	.word	0x000005b0
        /*00f4*/ 	.word	0x000000ff
        /*00f8*/ 	.word	0x00000000
        /*00fc*/ 	.short	0x0100
        /*00fe*/ 	.byte	0x05
	.zero		1


	//   ....[1]....
        /*0100*/ 	.word	0x000005c0
        /*0104*/ 	.word	0x000000ff
        /*0108*/ 	.word	0x00000040
        /*010c*/ 	.short	0x0100
        /*010e*/ 	.byte	0x05
	.zero		1


	//   ....[2]....
        /*0110*/ 	.word	0x000005d0
        /*0114*/ 	.word	0x000000ff
        /*0118*/ 	.word	0x00000008
        /*011c*/ 	.short	0x0100
        /*011e*/ 	.byte	0x05
	.zero		1


	//   ....[3]....
        /*0120*/ 	.word	0x000005e0
        /*0124*/ 	.word	0x000000ff
        /*0128*/ 	.word	0x00000048
        /*012c*/ 	.short	0x0100
        /*012e*/ 	.byte	0x05
	.zero		1


	//   ....[4]....
        /*0130*/ 	.word	0x000005f0
        /*0134*/ 	.word	0x000000ff
        /*0138*/ 	.word	0x00000010
        /*013c*/ 	.short	0x0100
        /*013e*/ 	.byte	0x05
	.zero		1


	//   ....[5]....
        /*0140*/ 	.word	0x00000600
        /*0144*/ 	.word	0x000000ff
        /*0148*/ 	.word	0x00000050
        /*014c*/ 	.short	0x0100
        /*014e*/ 	.byte	0x05
	.zero		1


	//   ....[6]....
        /*0150*/ 	.word	0x00000610
        /*0154*/ 	.word	0x000000ff
        /*0158*/ 	.word	0x00000018
        /*015c*/ 	.short	0x0100
        /*015e*/ 	.byte	0x05
	.zero		1


	//   ....[7]....
        /*0160*/ 	.word	0x00000620
        /*0164*/ 	.word	0x000000ff
        /*0168*/ 	.word	0x00000058
        /*016c*/ 	.short	0x0100
        /*016e*/ 	.byte	0x05
	.zero		1


	//   ....[8]....
        /*0170*/ 	.word	0x00000630
        /*0174*/ 	.word	0x000000ff
        /*0178*/ 	.word	0x00000020
        /*017c*/ 	.short	0x0100
        /*017e*/ 	.byte	0x05
	.zero		1


	//   ....[9]....
        /*0180*/ 	.word	0x00000640
        /*0184*/ 	.word	0x000000ff
        /*0188*/ 	.word	0x00000060
        /*018c*/ 	.short	0x0100
        /*018e*/ 	.byte	0x05
	.zero		1


	//   ....[10]....
        /*0190*/ 	.word	0x00000650
        /*0194*/ 	.word	0x000000ff
        /*0198*/ 	.word	0x00000028
        /*019c*/ 	.short	0x0100
        /*019e*/ 	.byte	0x05
	.zero		1


	//   ....[11]....
        /*01a0*/ 	.word	0x00000660
        /*01a4*/ 	.word	0x000000ff
        /*01a8*/ 	.word	0x00000068
        /*01ac*/ 	.short	0x0100
        /*01ae*/ 	.byte	0x05
	.zero		1


	//   ....[12]....
        /*01b0*/ 	.word	0x00000670
        /*01b4*/ 	.word	0x000000ff
        /*01b8*/ 	.word	0x00000030
        /*01bc*/ 	.short	0x0100
        /*01be*/ 	.byte	0x05
	.zero		1


	//   ....[13]....
        /*01c0*/ 	.word	0x00000680
        /*01c4*/ 	.word	0x000000ff
        /*01c8*/ 	.word	0x00000070
        /*01cc*/ 	.short	0x0100
        /*01ce*/ 	.byte	0x05
	.zero		1


	//   ....[14]....
        /*01d0*/ 	.word	0x00000690
        /*01d4*/ 	.word	0x000000ff
        /*01d8*/ 	.word	0x00000038
        /*01dc*/ 	.short	0x0100
        /*01de*/ 	.byte	0x05
	.zero		1


	//   ....[15]....
        /*01e0*/ 	.word	0x000006a0
        /*01e4*/ 	.word	0x000000ff
        /*01e8*/ 	.word	0x00000078
        /*01ec*/ 	.short	0x0100
        /*01ee*/ 	.byte	0x05
	.zero		1


	//   ....[16]....
        /*01f0*/ 	.word	0x000007d0
        /*01f4*/ 	.word	0x000000ff
        /*01f8*/ 	.word	0x00000080
        /*01fc*/ 	.short	0x0100
        /*01fe*/ 	.byte	0x07
	.zero		1


	//   ....[17]....
        /*0200*/ 	.word	0x000007e0
        /*0204*/ 	.word	0x000000ff
        /*0208*/ 	.word	0x00000090
        /*020c*/ 	.short	0x0100
        /*020e*/ 	.byte	0x07
	.zero		1


	//   ....[18]....
        /*0210*/ 	.word	0x000007f0
        /*0214*/ 	.word	0x000000ff
        /*0218*/ 	.word	0x00000088
        /*021c*/ 	.short	0x0100
        /*021e*/ 	.byte	0x07
	.zero		1


	//   ....[19]....
        /*0220*/ 	.word	0x00000800
        /*0224*/ 	.word	0x000000ff
        /*0228*/ 	.word	0x00000098
        /*022c*/ 	.short	0x0100
        /*022e*/ 	.byte	0x07
	.zero		1


	//   ....[20]....
        /*0230*/ 	.word	0x000008f0
        /*0234*/ 	.word	0x000000ff
        /*0238*/ 	.word	0x000000a0
        /*023c*/ 	.short	0x0100
        /*023e*/ 	.byte	0x05
	.zero		1


	//   ....[21]....
        /*0240*/ 	.word	0x00000900
        /*0244*/ 	.word	0x000000ff
        /*0248*/ 	.word	0x000000a8
        /*024c*/ 	.short	0x0100
        /*024e*/ 	.byte	0x05
	.zero		1


	//   ....[22]....
        /*0250*/ 	.word	0x00000a40
        /*0254*/ 	.word	0x000000ff
        /*0258*/ 	.word	0x000000b0
        /*025c*/ 	.short	0x0100
        /*025e*/ 	.byte	0x05
	.zero		1


	//   ....[23]....
        /*0260*/ 	.word	0x00000a50
        /*0264*/ 	.word	0x000000ff
        /*0268*/ 	.word	0x000000c0
        /*026c*/ 	.short	0x0100
        /*026e*/ 	.byte	0x05
	.zero		1


	//   ....[24]....
        /*0270*/ 	.word	0x00000a60
        /*0274*/ 	.word	0x000000ff
        /*0278*/ 	.word	0x000000b8
        /*027c*/ 	.short	0x0100
        /*027e*/ 	.byte	0x05
	.zero		1


	//   ....[25]....
        /*0280*/ 	.word	0x00000a70
        /*0284*/ 	.word	0x000000ff
        /*0288*/ 	.word	0x000000c8
        /*028c*/ 	.short	0x0100
        /*028e*/ 	.byte	0x05
	.zero		1


	//   ....[26]....
        /*0290*/ 	.word	0x00000ba0
        /*0294*/ 	.word	0x000000ff
        /*0298*/ 	.word	0x000000d0
        /*029c*/ 	.short	0x0100
        /*029e*/ 	.byte	0x07
	.zero		1


	//   ....[27]....
        /*02a0*/ 	.word	0x00000bb0
        /*02a4*/ 	.word	0x000000ff
        /*02a8*/ 	.word	0x000000f0
        /*02ac*/ 	.short	0x0100
        /*02ae*/ 	.byte	0x07
	.zero		1


	//   ....[28]....
        /*02b0*/ 	.word	0x00000bc0
        /*02b4*/ 	.word	0x000000ff
        /*02b8*/ 	.word	0x000000d8
        /*02bc*/ 	.short	0x0100
        /*02be*/ 	.byte	0x07
	.zero		1


	//   ....[29]....
        /*02c0*/ 	.word	0x00000bd0
        /*02c4*/ 	.word	0x000000ff
        /*02c8*/ 	.word	0x000000f8
        /*02cc*/ 	.short	0x0100
        /*02ce*/ 	.byte	0x07
	.zero		1


	//   ....[30]....
        /*02d0*/ 	.word	0x00000be0
        /*02d4*/ 	.word	0x000000ff
        /*02d8*/ 	.word	0x000000e0
        /*02dc*/ 	.short	0x0100
        /*02de*/ 	.byte	0x07
	.zero		1


	//   ....[31]....
        /*02e0*/ 	.word	0x00000bf0
        /*02e4*/ 	.word	0x000000ff
        /*02e8*/ 	.word	0x00000100
        /*02ec*/ 	.short	0x0100
        /*02ee*/ 	.byte	0x07
	.zero		1


	//   ....[32]....
        /*02f0*/ 	.word	0x00000c00
        /*02f4*/ 	.word	0x000000ff
        /*02f8*/ 	.word	0x000000e8
        /*02fc*/ 	.short	0x0100
        /*02fe*/ 	.byte	0x07
	.zero		1


	//   ....[33]....
        /*0300*/ 	.word	0x00000c10
        /*0304*/ 	.word	0x000000ff
        /*0308*/ 	.word	0x00000108
        /*030c*/ 	.short	0x0100
        /*030e*/ 	.byte	0x07
	.zero		1


	//   ....[34]....
        /*0310*/ 	.word	0x00000d00
        /*0314*/ 	.word	0x000000ff
        /*0318*/ 	.word	0x00000110
        /*031c*/ 	.short	0x0100
        /*031e*/ 	.byte	0x05
	.zero		1


	//   ....[35]....
        /*0320*/ 	.word	0x00000d10
        /*0324*/ 	.word	0x000000ff
        /*0328*/ 	.word	0x00000120
        /*032c*/ 	.short	0x0100
        /*032e*/ 	.byte	0x05
	.zero		1


	//   ....[36]....
        /*0330*/ 	.word	0x00000d20
        /*0334*/ 	.word	0x000000ff
        /*0338*/ 	.word	0x00000118
        /*033c*/ 	.short	0x0100
        /*033e*/ 	.byte	0x05
	.zero		1


	//   ....[37]....
        /*0340*/ 	.word	0x00000d30
        /*0344*/ 	.word	0x000000ff
        /*0348*/ 	.word	0x00000128
        /*034c*/ 	.short	0x0100
        /*034e*/ 	.byte	0x05
	.zero		1


	//   ....[38]....
        /*0350*/ 	.word	0x00001610
        /*0354*/ 	.word	0x00000003
        /*0358*/ 	.word	0x00000120
        /*035c*/ 	.short	0x010a
        /*035e*/ 	.byte	0xff
	.zero		1


	//   ....[39]....
        /*0360*/ 	.word	0x00001640
        /*0364*/ 	.word	0x00000003
        /*0368*/ 	.word	0x00000110
        /*036c*/ 	.short	0x0101
        /*036e*/ 	.byte	0xff
	.zero		1


	//   ....[40]....
        /*0370*/ 	.word	0x00001710
        /*0374*/ 	.word	0x000000ff
        /*0378*/ 	.word	0x00000040
        /*037c*/ 	.short	0x010a
        /*037e*/ 	.byte	0x08
	.zero		1


	//   ....[41]....
        /*0380*/ 	.word	0x000017b0
        /*0384*/ 	.word	0x000000ff
        /*0388*/ 	.word	0x00000040
        /*038c*/ 	.short	0x010a
        /*038e*/ 	.byte	0x21
	.zero		1


	//   ....[42]....
        /*0390*/ 	.word	0x00001900
        /*0394*/ 	.word	0x000000ff
        /*0398*/ 	.word	0x00000040
        /*039c*/ 	.short	0x010a
        /*039e*/ 	.byte	0x08
	.zero		1


	//   ....[43]....
        /*03a0*/ 	.word	0x00001a10
        /*03a4*/ 	.word	0x000000ff
        /*03a8*/ 	.word	0x000000a8
        /*03ac*/ 	.short	0x0101
        /*03ae*/ 	.byte	0x04
	.zero		1


	//   ....[44]....
        /*03b0*/ 	.word	0x00001a30
        /*03b4*/ 	.word	0x000000ff
        /*03b8*/ 	.word	0x00000040
        /*03bc*/ 	.short	0x010a
        /*03be*/ 	.byte	0x08
	.zero		1


	//   ....[45]....
        /*03c0*/ 	.word	0x00001ab0
        /*03c4*/ 	.word	0x000000ff
        /*03c8*/ 	.word	0x00000040
        /*03cc*/ 	.short	0x010a
        /*03ce*/ 	.byte	0x11
	.zero		1


	//   ....[46]....
        /*03d0*/ 	.word	0x00001c00
        /*03d4*/ 	.word	0x000000ff
        /*03d8*/ 	.word	0x00000040
        /*03dc*/ 	.short	0x010a
        /*03de*/ 	.byte	0x08
	.zero		1


	//   ....[47]....
        /*03e0*/ 	.word	0x00001d40
        /*03e4*/ 	.word	0x00000002
        /*03e8*/ 	.word	0x000000b0
        /*03ec*/ 	.short	0x010a
        /*03ee*/ 	.byte	0xff
	.zero		1


	//   ....[48]....
        /*03f0*/ 	.word	0x00001e00
        /*03f4*/ 	.word	0x00000002
        /*03f8*/ 	.word	0x00000000
        /*03fc*/ 	.short	0x0101
        /*03fe*/ 	.byte	0xff
	.zero		1


	//   ....[49]....
        /*0400*/ 	.word	0x00002360
        /*0404*/ 	.word	0x000000ff
        /*0408*/ 	.word	0x00000000
        /*040c*/ 	.short	0x010a
        /*040e*/ 	.byte	0x05
	.zero		1


	//   ....[50]....
        /*0410*/ 	.word	0x000023f0
        /*0414*/ 	.word	0x000000ff
        /*0418*/ 	.word	0x00000000
        /*041c*/ 	.short	0x010a
        /*041e*/ 	.byte	0x05
	.zero		1


	//   ....[51]....
        /*0420*/ 	.word	0x00002480
        /*0424*/ 	.word	0x000000ff
        /*0428*/ 	.word	0x00000000
        /*042c*/ 	.short	0x010a
        /*042e*/ 	.byte	0x05
	.zero		1


	//   ....[52]....
        /*0430*/ 	.word	0x00002510
        /*0434*/ 	.word	0x000000ff
        /*0438*/ 	.word	0x00000000
        /*043c*/ 	.short	0x010a
        /*043e*/ 	.byte	0x05
	.zero		1


	//   ....[53]....
        /*0440*/ 	.word	0x000025a0
        /*0444*/ 	.word	0x000000ff
        /*0448*/ 	.word	0x00000000
        /*044c*/ 	.short	0x010a
        /*044e*/ 	.byte	0x05
	.zero		1


	//   ....[54]....
        /*0450*/ 	.word	0x00002630
        /*0454*/ 	.word	0x000000ff
        /*0458*/ 	.word	0x00000000
        /*045c*/ 	.short	0x010a
        /*045e*/ 	.byte	0x05
	.zero		1


	//   ....[55]....
        /*0460*/ 	.word	0x000026c0
        /*0464*/ 	.word	0x000000ff
        /*0468*/ 	.word	0x00000000
        /*046c*/ 	.short	0x010a
        /*046e*/ 	.byte	0x05
	.zero		1


	//   ....[56]....
        /*0470*/ 	.word	0x00002760
        /*0474*/ 	.word	0x00000000
        /*0478*/ 	.word	0x00000000
        /*047c*/ 	.short	0x010a
        /*047e*/ 	.byte	0xff
	.zero		1


	//   ....[57]....
        /*0480*/ 	.word	0x00002880
        /*0484*/ 	.word	0x00000000
        /*0488*/ 	.word	0x00000110
        /*048c*/ 	.short	0x010a
        /*048e*/ 	.byte	0xff
	.zero		1


	//   ....[58]....
        /*0490*/ 	.word	0x000028e0
        /*0494*/ 	.word	0x00000004
        /*0498*/ 	.word	0x00000000
        /*049c*/ 	.short	0x0101
        /*049e*/ 	.byte	0xff
	.zero		1


	//   ....[59]....
        /*04a0*/ 	.word	0x00002900
        /*04a4*/ 	.word	0x000000ff
        /*04a8*/ 	.word	0x000000c0
        /*04ac*/ 	.short	0x010a
        /*04ae*/ 	.byte	0x05
	.zero		1


	//   ....[60]....
        /*04b0*/ 	.word	0x00002a20
        /*04b4*/ 	.word	0x00000000
        /*04b8*/ 	.word	0x000000b0
        /*04bc*/ 	.short	0x010a
        /*04be*/ 	.byte	0xff
	.zero		1


	//   ....[61]....
        /*04c0*/ 	.word	0x00002b30
        /*04c4*/ 	.word	0x00000000
        /*04c8*/ 	.word	0x00000000
        /*04cc*/ 	.short	0x0101
        /*04ce*/ 	.byte	0xff
	.zero		1


	//   ....[62]....
        /*04d0*/ 	.word	0x00002bc0
        /*04d4*/ 	.word	0x000000ff
        /*04d8*/ 	.word	0x000000c0
        /*04dc*/ 	.short	0x0106
        /*04de*/ 	.byte	0x05
	.zero		1


	//   ....[63]....
        /*04e0*/ 	.word	0x00002be0
        /*04e4*/ 	.word	0x000000ff
        /*04e8*/ 	.word	0x000000c0
        /*04ec*/ 	.short	0x010a
        /*04ee*/ 	.byte	0x05
	.zero		1


	//   ....[64]....
        /*04f0*/ 	.word	0x00002c70
        /*04f4*/ 	.word	0x000000ff
        /*04f8*/ 	.word	0x000000c0
        /*04fc*/ 	.short	0x0106
        /*04fe*/ 	.byte	0x04
	.zero		1


	//   ....[65]....
        /*0500*/ 	.word	0x00002cb0
        /*0504*/ 	.word	0x00000000
        /*0508*/ 	.word	0x000000c0
        /*050c*/ 	.short	0x010a
        /*050e*/ 	.byte	0xff
	.zero		1


	//   ....[66]....
        /*0510*/ 	.word	0x000031f0
        /*0514*/ 	.word	0x00000000
        /*0518*/ 	.word	0x000000b0
        /*051c*/ 	.short	0x010a
        /*051e*/ 	.byte	0xff
	.zero		1


	//   ....[67]....
        /*0520*/ 	.word	0x000032f0
        /*0524*/ 	.word	0x00000003
        /*0528*/ 	.word	0x00000000
        /*052c*/ 	.short	0x0101
        /*052e*/ 	.byte	0xff
	.zero		1


	//   ....[68]....
        /*0530*/ 	.word	0x00003300
        /*0534*/ 	.word	0x000000ff
        /*0538*/ 	.word	0x00000000
        /*053c*/ 	.short	0x010a
        /*053e*/ 	.byte	0x06
	.zero		1


	//   ....[69]....
        /*0540*/ 	.word	0x00003380
        /*0544*/ 	.word	0x000000ff
        /*0548*/ 	.word	0x000000f0
        /*054c*/ 	.short	0x010a
        /*054e*/ 	.byte	0x07
	.zero		1


	//   ....[70]....
        /*0550*/ 	.word	0x00003460
        /*0554*/ 	.word	0x000000ff
        /*0558*/ 	.word	0x00000000
        /*055c*/ 	.short	0x010a
        /*055e*/ 	.byte	0x06
	.zero		1


	//   ....[71]....
        /*0560*/ 	.word	0x00003590
        /*0564*/ 	.word	0x000000ff
        /*0568*/ 	.word	0x00000000
        /*056c*/ 	.short	0x010a
        /*056e*/ 	.byte	0x1a
	.zero		1


	//   ....[72]....
        /*0570*/ 	.word	0x00003830
        /*0574*/ 	.word	0x000000ff
        /*0578*/ 	.word	0x00000000
        /*057c*/ 	.short	0x010a
        /*057e*/ 	.byte	0x06
	.zero		1


	//   ....[73]....
        /*0580*/ 	.word	0x000038c0
        /*0584*/ 	.word	0x000000ff
        /*0588*/ 	.word	0x00000000
        /*058c*/ 	.short	0x010a
        /*058e*/ 	.byte	0x06
	.zero		1


	//   ....[74]....
        /*0590*/ 	.word	0x00003950
        /*0594*/ 	.word	0x000000ff
        /*0598*/ 	.word	0x00000000
        /*059c*/ 	.short	0x010a
        /*059e*/ 	.byte	0x06
	.zero		1


	//   ....[75]....
        /*05a0*/ 	.word	0x000039e0
        /*05a4*/ 	.word	0x000000ff
        /*05a8*/ 	.word	0x00000000
        /*05ac*/ 	.short	0x010a
        /*05ae*/ 	.byte	0x07
	.zero		1


	//   ....[76]....
        /*05b0*/ 	.word	0x00003e40
        /*05b4*/ 	.word	0x00000000
        /*05b8*/ 	.word	0x000000b0
        /*05bc*/ 	.short	0x010a
        /*05be*/ 	.byte	0xff
	.zero		1


	//   ....[77]....
        /*05c0*/ 	.word	0x00003f00
        /*05c4*/ 	.word	0x00000000
        /*05c8*/ 	.word	0x00000000
        /*05cc*/ 	.short	0x0101
        /*05ce*/ 	.byte	0xff
	.zero		1


	//   ....[78]....
        /*05d0*/ 	.word	0x00004220
        /*05d4*/ 	.word	0x000000ff
        /*05d8*/ 	.word	0x000000a8
        /*05dc*/ 	.short	0x010a
        /*05de*/ 	.byte	0x07
	.zero		1


	//   ....[79]....
        /*05e0*/ 	.word	0x00004410
        /*05e4*/ 	.word	0x000000ff
        /*05e8*/ 	.word	0x00000090
        /*05ec*/ 	.short	0x010a
        /*05ee*/ 	.byte	0x07
	.zero		1


	//   ....[80]....
        /*05f0*/ 	.word	0x000045e0
        /*05f4*/ 	.word	0x000000ff
        /*05f8*/ 	.word	0x00000080
        /*05fc*/ 	.short	0x010b
        /*05fe*/ 	.byte	0x07
	.zero		1


	//   ....[81]....
        /*0600*/ 	.word	0x00004650
        /*0604*/ 	.word	0x000000ff
        /*0608*/ 	.word	0x00000000
        /*060c*/ 	.short	0x0101
        /*060e*/ 	.byte	0x08
	.zero		1


	//   ....[82]....
        /*0610*/ 	.word	0x00004680
        /*0614*/ 	.word	0x000000ff
        /*0618*/ 	.word	0x00000098
        /*061c*/ 	.short	0x010a
        /*061e*/ 	.byte	0x07
	.zero		1


	//   ....[83]....
        /*0620*/ 	.word	0x00004890
        /*0624*/ 	.word	0x000000ff
        /*0628*/ 	.word	0x00000088
        /*062c*/ 	.short	0x010b
        /*062e*/ 	.byte	0x07
	.zero		1


	//   ....[84]....
        /*0630*/ 	.word	0x000048b0
        /*0634*/ 	.word	0x000000ff
        /*0638*/ 	.word	0x00000000
        /*063c*/ 	.short	0x0101
        /*063e*/ 	.byte	0x0d
	.zero		1


	//   ....[85]....
        /*0640*/ 	.word	0x000048e0
        /*0644*/ 	.word	0x000000ff
        /*0648*/ 	.word	0x00000090
        /*064c*/ 	.short	0x010a
        /*064e*/ 	.byte	0x07
	.zero		1


	//   ....[86]....
        /*0650*/ 	.word	0x00004920
        /*0654*/ 	.word	0x00000000
        /*0658*/ 	.word	0x00000098
        /*065c*/ 	.short	0x010a
        /*065e*/ 	.byte	0xff
	.zero		1


	//   ....[87]....
        /*0660*/ 	.word	0x00004c60
        /*0664*/ 	.word	0x00000000
        /*0668*/ 	.word	0x000000b0
        /*066c*/ 	.short	0x010a
        /*066e*/ 	.byte	0xff
	.zero		1


	//   ....[88]....
        /*0670*/ 	.word	0x00004d70
        /*0674*/ 	.word	0x00000000
        /*0678*/ 	.word	0x00000000
        /*067c*/ 	.short	0x0101
        /*067e*/ 	.byte	0xff
	.zero		1


	//   ....[89]....
        /*0680*/ 	.word	0x000057c0
        /*0684*/ 	.word	0x00000000
        /*0688*/ 	.word	0x00000080
        /*068c*/ 	.short	0x010a
        /*068e*/ 	.byte	0xff
	.zero		1


	//   ....[90]....
        /*0690*/ 	.word	0x00005830
        /*0694*/ 	.word	0x00000071
        /*0698*/ 	.word	0x000000d0
        /*069c*/ 	.short	0x010a
        /*069e*/ 	.byte	0xff
	.zero		1


	//   ....[91]....
        /*06a0*/ 	.word	0x00005910
        /*06a4*/ 	.word	0x00000000
        /*06a8*/ 	.word	0x00000080
        /*06ac*/ 	.short	0x010a
        /*06ae*/ 	.byte	0xff
	.zero		1


	//   ....[92]....
        /*06b0*/ 	.word	0x00005a50
        /*06b4*/ 	.word	0x00000000
        /*06b8*/ 	.word	0x00000000
        /*06bc*/ 	.short	0x0101
        /*06be*/ 	.byte	0xff
	.zero		1


	//   ....[93]....
        /*06c0*/ 	.word	0x00005ab0
        /*06c4*/ 	.word	0x00000071
        /*06c8*/ 	.word	0x000000d0
        /*06cc*/ 	.short	0x010a
        /*06ce*/ 	.byte	0xff
	.zero		1


	//   ....[94]....
        /*06d0*/ 	.word	0x00006600
        /*06d4*/ 	.word	0x00000020
        /*06d8*/ 	.word	0x00000080
        /*06dc*/ 	.short	0x010a
        /*06de*/ 	.byte	0xff
	.zero		1


	//   ....[95]....
        /*06e0*/ 	.word	0x000066c0
        /*06e4*/ 	.word	0x00000020
        /*06e8*/ 	.word	0x00000080
        /*06ec*/ 	.short	0x010a
        /*06ee*/ 	.byte	0xff
	.zero		1


	//   ....[96]....
        /*06f0*/ 	.word	0x000067e0
        /*06f4*/ 	.word	0x00000003
        /*06f8*/ 	.word	0x00000000
        /*06fc*/ 	.short	0x0101
        /*06fe*/ 	.byte	0xff
	.zero		1


	//   ....[97]....
        /*0700*/ 	.word	0x00006c20
        /*0704*/ 	.word	0x000000ff
        /*0708*/ 	.word	0x00000000
        /*070c*/ 	.short	0x0101
        /*070e*/ 	.byte	0x05
	.zero		1


	//   ....[98]....
        /*0710*/ 	.word	0x00007460
        /*0714*/ 	.word	0x00000003
        /*0718*/ 	.word	0x00000120
        /*071c*/ 	.short	0x010a
        /*071e*/ 	.byte	0xff
	.zero		1


	//   ....[99]....
        /*0720*/ 	.word	0x000074c0
        /*0724*/ 	.word	0x00000002
        /*0728*/ 	.word	0x00000040
        /*072c*/ 	.short	0x010a
        /*072e*/ 	.byte	0xff
	.zero		1


	//   ....[100]....
        /*0730*/ 	.word	0x00007520
        /*0734*/ 	.word	0x00000002
        /*0738*/ 	.word	0x00000040
        /*073c*/ 	.short	0x010a
        /*073e*/ 	.byte	0xff
	.zero		1


	//   ....[101]....
        /*0740*/ 	.word	0x00007570
        /*0744*/ 	.word	0x00000002
        /*0748*/ 	.word	0x000000b0
        /*074c*/ 	.short	0x010a
        /*074e*/ 	.byte	0xff
	.zero		1


	//   ....[102]....
        /*0750*/ 	.word	0x000075d0
        /*0754*/ 	.word	0x00000000
        /*0758*/ 	.word	0x00000000
        /*075c*/ 	.short	0x010a
        /*075e*/ 	.byte	0xff
	.zero		1


	//   ....[103]....
        /*0760*/ 	.word	0x00007630
        /*0764*/ 	.word	0x00000000
        /*0768*/ 	.word	0x00000000
        /*076c*/ 	.short	0x010a
        /*076e*/ 	.byte	0xff
	.zero		1


	//   ....[104]....
        /*0770*/ 	.word	0x00007690
        /*0774*/ 	.word	0x00000000
        /*0778*/ 	.word	0x00000000
        /*077c*/ 	.short	0x010a
        /*077e*/ 	.byte	0xff
	.zero		1


	//   ....[105]....
        /*0780*/ 	.word	0x000076f0
        /*0784*/ 	.word	0x00000000
        /*0788*/ 	.word	0x00000000
        /*078c*/ 	.short	0x010a
        /*078e*/ 	.byte	0xff
	.zero		1


	//   ....[106]....
        /*0790*/ 	.word	0x00007750
        /*0794*/ 	.word	0x00000000
        /*0798*/ 	.word	0x00000000
        /*079c*/ 	.short	0x010a
        /*079e*/ 	.byte	0xff
	.zero		1


	//   ....[107]....
        /*07a0*/ 	.word	0x000077b0
        /*07a4*/ 	.word	0x00000000
        /*07a8*/ 	.word	0x00000000
        /*07ac*/ 	.short	0x010a
        /*07ae*/ 	.byte	0xff
	.zero		1


	//   ....[108]....
        /*07b0*/ 	.word	0x00007810
        /*07b4*/ 	.word	0x00000000
        /*07b8*/ 	.word	0x00000000
        /*07bc*/ 	.short	0x010a
        /*07be*/ 	.byte	0xff
	.zero		1


	//   ....[109]....
        /*07c0*/ 	.word	0x00007860
        /*07c4*/ 	.word	0x00000000
        /*07c8*/ 	.word	0x00000110
        /*07cc*/ 	.short	0x010a
        /*07ce*/ 	.byte	0xff
	.zero		1


	//   ....[110]....
        /*07d0*/ 	.word	0x000078c0
        /*07d4*/ 	.word	0x00000000
        /*07d8*/ 	.word	0x000000c0
        /*07dc*/ 	.short	0x010a
        /*07de*/ 	.byte	0xff
	.zero		1


	//   ....[111]....
        /*07e0*/ 	.word	0x00007910
        /*07e4*/ 	.word	0x00000000
        /*07e8*/ 	.word	0x000000b0
        /*07ec*/ 	.short	0x010a
        /*07ee*/ 	.byte	0xff
	.zero		1


	//   ....[112]....
        /*07f0*/ 	.word	0x00007970
        /*07f4*/ 	.word	0x00000000
        /*07f8*/ 	.word	0x000000c0
        /*07fc*/ 	.short	0x010a
        /*07fe*/ 	.byte	0xff
	.zero		1


	//   ....[113]....
        /*0800*/ 	.word	0x000079c0
        /*0804*/ 	.word	0x00000000
        /*0808*/ 	.word	0x000000b0
        /*080c*/ 	.short	0x010a
        /*080e*/ 	.byte	0xff
	.zero		1


	//   ....[114]....
        /*0810*/ 	.word	0x00007a20
        /*0814*/ 	.word	0x00000003
        /*0818*/ 	.word	0x000000f0
        /*081c*/ 	.short	0x010a
        /*081e*/ 	.byte	0xff
	.zero		1


	//   ....[115]....
        /*0820*/ 	.word	0x00007a80
        /*0824*/ 	.word	0x00000000
        /*0828*/ 	.word	0x00000000
        /*082c*/ 	.short	0x010a
        /*082e*/ 	.byte	0xff
	.zero		1


	//   ....[116]....
        /*0830*/ 	.word	0x00007ae0
        /*0834*/ 	.word	0x00000000
        /*0838*/ 	.word	0x00000000
        /*083c*/ 	.short	0x010a
        /*083e*/ 	.byte	0xff
	.zero		1


	//   ....[117]....
        /*0840*/ 	.word	0x00007b40
        /*0844*/ 	.word	0x00000000
        /*0848*/ 	.word	0x00000000
        /*084c*/ 	.short	0x010a
        /*084e*/ 	.byte	0xff
	.zero		1


	//   ....[118]....
        /*0850*/ 	.word	0x00007ba0
        /*0854*/ 	.word	0x00000000
        /*0858*/ 	.word	0x00000000
        /*085c*/ 	.short	0x010a
        /*085e*/ 	.byte	0xff
	.zero		1


	//   ....[119]....
        /*0860*/ 	.word	0x00007c00
        /*0864*/ 	.word	0x00000000
        /*0868*/ 	.word	0x00000000
        /*086c*/ 	.short	0x010a
        /*086e*/ 	.byte	0xff
	.zero		1


	//   ....[120]....
        /*0870*/ 	.word	0x00007c50
        /*0874*/ 	.word	0x00000000
        /*0878*/ 	.word	0x000000b0
        /*087c*/ 	.short	0x010a
        /*087e*/ 	.byte	0xff
	.zero		1


	//   ....[121]....
        /*0880*/ 	.word	0x00007cb0
        /*0884*/ 	.word	0x00000000
        /*0888*/ 	.word	0x000000a8
        /*088c*/ 	.short	0x010a
        /*088e*/ 	.byte	0xff
	.zero		1


	//   ....[122]....
        /*0890*/ 	.word	0x00007d10
        /*0894*/ 	.word	0x00000003
        /*0898*/ 	.word	0x00000090
        /*089c*/ 	.short	0x010a
        /*089e*/ 	.byte	0xff
	.zero		1


	//   ....[123]....
        /*08a0*/ 	.word	0x00007d70
        /*08a4*/ 	.word	0x00000003
        /*08a8*/ 	.word	0x00000098
        /*08ac*/ 	.short	0x010a
        /*08ae*/ 	.byte	0xff
	.zero		1


	//   ....[124]....
        /*08b0*/ 	.word	0x00007dd0
        /*08b4*/ 	.word	0x00000000
        /*08b8*/ 	.word	0x00000090
        /*08bc*/ 	.short	0x010a
        /*08be*/ 	.byte	0xff
	.zero		1


	//   ....[125]....
        /*08c0*/ 	.word	0x00007e20
        /*08c4*/ 	.word	0x00000000
        /*08c8*/ 	.word	0x000000b0
        /*08cc*/ 	.short	0x010a
        /*08ce*/ 	.byte	0xff
	.zero		1


	//   ....[126]....
        /*08d0*/ 	.word	0x00007e70
        /*08d4*/ 	.word	0x00000000
        /*08d8*/ 	.word	0x00000080
        /*08dc*/ 	.short	0x010a
        /*08de*/ 	.byte	0xff
	.zero		1


	//   ....[127]....
        /*08e0*/ 	.word	0x00007ec0
        /*08e4*/ 	.word	0x00000071
        /*08e8*/ 	.word	0x000000d0
        /*08ec*/ 	.short	0x010a
        /*08ee*/ 	.byte	0xff
	.zero		1


	//   ....[128]....
        /*08f0*/ 	.word	0x00007f10
        /*08f4*/ 	.word	0x00000020
        /*08f8*/ 	.word	0x00000080
        /*08fc*/ 	.short	0x010a
        /*08fe*/ 	.byte	0xff
	.zero		1


	//----- nvinfo : EIATTR_NUM_MBARRIERS
	.align		4
.L_47:
        /*0900*/ 	.byte	0x03, 0x38
        /*0902*/ 	.short	0x0026


	//----- nvinfo : EIATTR_EXIT_INSTR_OFFSETS
	.align		4
        /*0904*/ 	.byte	0x04, 0x1c
        /*0906*/ 	.short	(.L_49 - .L_48)


	//   ....[0]....
.L_48:
        /*0908*/ 	.word	0x00002790


	//   ....[1]....
        /*090c*/ 	.word	0x00002c80


	//   ....[2]....
        /*0910*/ 	.word	0x00002ce0


	//   ....[3]....
        /*0914*/ 	.word	0x00003c40


	//   ....[4]....
        /*0918*/ 	.word	0x00004950


	//   ....[5]....
        /*091c*/ 	.word	0x00004990


	//   ....[6]....
        /*0920*/ 	.word	0x00007450


	//----- nvinfo : EIATTR_MAX_THREADS
	.align		4
.L_49:
        /*0924*/ 	.byte	0x04, 0x05
        /*0926*/ 	.short	(.L_51 - .L_50)
.L_50:
        /*0928*/ 	.word	0x00000100
        /*092c*/ 	.word	0x00000001
        /*0930*/ 	.word	0x00000001


	//----- nvinfo : EIATTR_CRS_STACK_SIZE
	.align		4
.L_51:
        /*0934*/ 	.byte	0x04, 0x1e
        /*0936*/ 	.short	(.L_53 - .L_52)
.L_52:
        /*0938*/ 	.word	0x00000000


	//----- nvinfo : EIATTR_CBANK_PARAM_SIZE
	.align		4
.L_53:
        /*093c*/ 	.byte	0x03, 0x19
        /*093e*/ 	.short	0x0800


	//----- nvinfo : EIATTR_PARAM_CBANK
	.align		4
        /*0940*/ 	.byte	0x04, 0x0a
        /*0942*/ 	.short	(.L_55 - .L_54)
	.align		4
.L_54:
        /*0944*/ 	.word	index@(.nv.constant0._ZN7cutlass13device_kernelINS_4gemm6kernel13GemmUniversalIN4cute5tupleIJiiiiEEENS1_10collective13CollectiveMmaINS1_35MainloopSm100TmaUmmaWarpSpecializedILi8ELi2ELi4ENS5_IJNS4_1CILi1EEESB_SB_EEEEENS5_IJNSA_ILi64EEENSA_ILi128EEESF_EEENS_12float_e5m2_tENS5_IJlSB_lEEENS_12float_e4m3_tESI_NS4_8TiledMMAINS4_8MMA_AtomIJNS4_10MMA_TraitsINS4_19SM100_MMA_F8F6F4_SSEJSH_SJ_fSE_SF_NS4_17integral_constantINS4_4UMMA5MajorELSQ_0EEESR_NSO_INSP_7ScaleInELSS_0EEEST_EEEEEENS4_6LayoutISC_NS5_IJNSA_ILi0EEESX_SX_EEEEENS5_IJNS4_10UnderscoreES10_S10_EEEEENS4_13SM90_TMA_LOADENS4_14ComposedLayoutINS4_7SwizzleILi3ELi4ELi3EEENS4_18smem_ptr_flag_bitsILi8EEENSW_INS5_IJNSA_ILi8EEESF_EEENS5_IJSF_SB_EEEEEEEvNS4_8identityES13_S1D_vS1E_EENS_8epilogue10collective18CollectiveEpilogueINS1G_23Sm100TmaWarpSpecializedILi2ELi2ELi32ELb0ELb0EEEJSG_NS5_IJNSW_ISE_SB_EES1L_EEESH_SI_SH_SI_NS1G_6fusion15FusionCallbacksIS1K_NS1N_17LinearCombinationISH_fSH_fLNS_15FloatRoundStyleE2EEESG_S1M_JEEENS4_5SM1004TMEM4LOAD26SM100_TMEM_LOAD_16dp32b32xES13_NS14_INS15_ILi2ELi4ELi3EEES18_NSW_INS5_IJS19_SE_EEENS5_IJSE_SB_EEEEEEENS4_39AutoVectorizingCopyWithAssumedAlignmentILi128EEENS4_14SM90_TMA_STOREES21_S23_S23_EEEvvEEEEvNT_6ParamsE)
        /*0948*/ 	.short	0x0380
        /*094a*/ 	.short	0x0800


	//----- nvinfo : EIATTR_SW_WAR
	.align		4
.L_55:
        /*094c*/ 	.byte	0x04, 0x36
        /*094e*/ 	.short	(.L_57 - .L_56)
.L_56:
        /*0950*/ 	.word	0x00000008
.L_57:


//--------------------- .nv.callgraph             --------------------------
	.section	.nv.callgraph,"",@"SHT_CUDA_CALLGRAPH"
	.align	4
	.sectionentsize	8
	.align		4
        /*0000*/ 	.word	0x00000000
	.align		4
        /*0004*/ 	.word	0xffffffff
	.align		4
        /*0008*/ 	.word	index@(_ZN7cutlass13device_kernelINS_4gemm6kernel13GemmUniversalIN4cute5tupleIJiiiiEEENS1_10collective13CollectiveMmaINS1_35MainloopSm100TmaUmmaWarpSpecializedILi8ELi2ELi4ENS5_IJNS4_1CILi1EEESB_SB_EEEEENS5_IJNSA_ILi64EEENSA_ILi128EEESF_EEENS_12float_e5m2_tENS5_IJlSB_lEEENS_12float_e4m3_tESI_NS4_8TiledMMAINS4_8MMA_AtomIJNS4_10MMA_TraitsINS4_19SM100_MMA_F8F6F4_SSEJSH_SJ_fSE_SF_NS4_17integral_constantINS4_4UMMA5MajorELSQ_0EEESR_NSO_INSP_7ScaleInELSS_0EEEST_EEEEEENS4_6LayoutISC_NS5_IJNSA_ILi0EEESX_SX_EEEEENS5_IJNS4_10UnderscoreES10_S10_EEEEENS4_13SM90_TMA_LOADENS4_14ComposedLayoutINS4_7SwizzleILi3ELi4ELi3EEENS4_18smem_ptr_flag_bitsILi8EEENSW_INS5_IJNSA_ILi8EEESF_EEENS5_IJSF_SB_EEEEEEEvNS4_8identityES13_S1D_vS1E_EENS_8epilogue10collective18CollectiveEpilogueINS1G_23Sm100TmaWarpSpecializedILi2ELi2ELi32ELb0ELb0EEEJSG_NS5_IJNSW_ISE_SB_EES1L_EEESH_SI_SH_SI_NS1G_6fusion15FusionCallbacksIS1K_NS1N_17LinearCombinationISH_fSH_fLNS_15FloatRoundStyleE2EEESG_S1M_JEEENS4_5SM1004TMEM4LOAD26SM100_TMEM_LOAD_16dp32b32xES13_NS14_INS15_ILi2ELi4ELi3EEES18_NSW_INS5_IJS19_SE_EEENS5_IJSE_SB_EEEEEEENS4_39AutoVectorizingCopyWithAssumedAlignmentILi128EEENS4_14SM90_TMA_STOREES21_S23_S23_EEEvvEEEEvNT_6ParamsE)
	.align		4
        /*000c*/ 	.word	index@(__assertfail)
	.align		4
        /*0010*/ 	.word	0x00000000
	.align		4
        /*0014*/ 	.word	0xfffffffe
	.align		4
        /*0018*/ 	.word	0x00000000
	.align		4
        /*001c*/ 	.word	0xfffffffd
	.align		4
        /*0020*/ 	.word	0x00000000
	.align		4
        /*0024*/ 	.word	0xfffffffc


//--------------------- .nv.constant4             --------------------------
	.section	.nv.constant4,"a",@progbits
	.align	8
	.align		8
.nv.constant4:
        /*0000*/ 	.dword	__assertfail
	.align		8
        /*0008*/ 	.dword	__unnamed_1
	.align		8
        /*0010*/ 	.dword	__unnamed_2
	.align		8
        /*0018*/ 	.dword	_ZN40_INTERNAL_70e00ed8_4_k_cu_6da5a3b6_272054cuda3std3__45__cpo5beginE
	.align		8
        /*0020*/ 	.dword	_ZN40_INTERNAL_70e00ed8_4_k_cu_6da5a3b6_272054cuda3std3__45__cpo3endE
	.align		8
        /*0028*/ 	.dword	_ZN40_INTERNAL_70e00ed8_4_k_cu_6da5a3b6_272054cuda3std3__45__cpo6cbeginE
	.align		8
        /*0030*/ 	.dword	_ZN40_INTERNAL_70e00ed8_4_k_cu_6da5a3b6_272054cuda3std3__45__cpo4cendE
	.align		8
        /*0038*/ 	.dword	_ZN40_INTERNAL_70e00ed8_4_k_cu_6da5a3b6_272054cuda3std3__442_GLOBAL__N__70e00ed8_4_k_cu_6da5a3b6_272056ignoreE
	.align		8
        /*0040*/ 	.dword	_ZN40_INTERNAL_70e00ed8_4_k_cu_6da5a3b6_272054cuda3std3__419piecewise_constructE
	.align		8
        /*0048*/ 	.dword	_ZN40_INTERNAL_70e00ed8_4_k_cu_6da5a3b6_272054cuda3std3__48in_placeE
	.align		8
        /*0050*/ 	.dword	_ZN40_INTERNAL_70e00ed8_4_k_cu_6da5a3b6_272054cuda3std6ranges3__45__cpo4swapE
	.align		8
        /*0058*/ 	.dword	_ZN40_INTERNAL_70e00ed8_4_k_cu_6da5a3b6_272054cuda3std6ranges3__45__cpo9iter_moveE
	.align		8
        /*0060*/ 	.dword	_ZN40_INTERNAL_70e00ed8_4_k_cu_6da5a3b6_272054cute7productE
	.align		8
        /*0068*/ 	.dword	_ZN40_INTERNAL_70e00ed8_4_k_cu_6da5a3b6_272054cute1_E
	.align		8
        /*0070*/ 	.dword	$str$25
	.align		8
        /*0078*/ 	.dword	$str$26
	.align		8
        /*0080*/ 	.dword	$str$27
	.align		8
        /*0088*/ 	.dword	$str$28


//--------------------- .text._ZN7cutlass13device_kernelINS_4gemm6kernel13GemmUniversalIN4cute5tupleIJiiiiEEENS1_10collective13CollectiveMmaINS1_35MainloopSm100TmaUmmaWarpSpecializedILi8ELi2ELi4ENS5_IJNS4_1CILi1EEESB_SB_EEEEENS5_IJNSA_ILi64EEENSA_ILi128EEESF_EEENS_12float_e5m2_tENS5_IJlSB_lEEENS_12float_e4m3_tESI_NS4_8TiledMMAINS4_8MMA_AtomIJNS4_10MMA_TraitsINS4_19SM100_MMA_F8F6F4_SSEJSH_SJ_fSE_SF_NS4_17integral_constantINS4_4UMMA5MajorELSQ_0EEESR_NSO_INSP_7ScaleInELSS_0EEEST_EEEEEENS4_6LayoutISC_NS5_IJNSA_ILi0EEESX_SX_EEEEENS5_IJNS4_10UnderscoreES10_S10_EEEEENS4_13SM90_TMA_LOADENS4_14ComposedLayoutINS4_7SwizzleILi3ELi4ELi3EEENS4_18smem_ptr_flag_bitsILi8EEENSW_INS5_IJNSA_ILi8EEESF_EEENS5_IJSF_SB_EEEEEEEvNS4_8identityES13_S1D_vS1E_EENS_8epilogue10collective18CollectiveEpilogueINS1G_23Sm100TmaWarpSpecializedILi2ELi2ELi32ELb0ELb0EEEJSG_NS5_IJNSW_ISE_SB_EES1L_EEESH_SI_SH_SI_NS1G_6fusion15FusionCallbacksIS1K_NS1N_17LinearCombinationISH_fSH_fLNS_15FloatRoundStyleE2EEESG_S1M_JEEENS4_5SM1004TMEM4LOAD26SM100_TMEM_LOAD_16dp32b32xES13_NS14_INS15_ILi2ELi4ELi3EEES18_NSW_INS5_IJS19_SE_EEENS5_IJSE_SB_EEEEEEENS4_39AutoVectorizingCopyWithAssumedAlignmentILi128EEENS4_14SM90_TMA_STOREES21_S23_S23_EEEvvEEEEvNT_6ParamsE --------------------------
	.section	.text._ZN7cutlass13device_kernelINS_4gemm6kernel13GemmUniversalIN4cute5tupleIJiiiiEEENS1_10collective13CollectiveMmaINS1_35MainloopSm100TmaUmmaWarpSpecializedILi8ELi2ELi4ENS5_IJNS4_1CILi1EEESB_SB_EEEEENS5_IJNSA_ILi64EEENSA_ILi128EEESF_EEENS_12float_e5m2_tENS5_IJlSB_lEEENS_12float_e4m3_tESI_NS4_8TiledMMAINS4_8MMA_AtomIJNS4_10MMA_TraitsINS4_19SM100_MMA_F8F6F4_SSEJSH_SJ_fSE_SF_NS4_17integral_constantINS4_4UMMA5MajorELSQ_0EEESR_NSO_INSP_7ScaleInELSS_0EEEST_EEEEEENS4_6LayoutISC_NS5_IJNSA_ILi0EEESX_SX_EEEEENS5_IJNS4_10UnderscoreES10_S10_EEEEENS4_13SM90_TMA_LOADENS4_14ComposedLayoutINS4_7SwizzleILi3ELi4ELi3EEENS4_18smem_ptr_flag_bitsILi8EEENSW_INS5_IJNSA_ILi8EEESF_EEENS5_IJSF_SB_EEEEEEEvNS4_8identityES13_S1D_vS1E_EENS_8epilogue10collective18CollectiveEpilogueINS1G_23Sm100TmaWarpSpecializedILi2ELi2ELi32ELb0ELb0EEEJSG_NS5_IJNSW_ISE_SB_EES1L_EEESH_SI_SH_SI_NS1G_6fusion15FusionCallbacksIS1K_NS1N_17LinearCombinationISH_fSH_fLNS_15FloatRoundStyleE2EEESG_S1M_JEEENS4_5SM1004TMEM4LOAD26SM100_TMEM_LOAD_16dp32b32xES13_NS14_INS15_ILi2ELi4ELi3EEES18_NSW_INS5_IJS19_SE_EEENS5_IJSE_SB_EEEEEEENS4_39AutoVectorizingCopyWithAssumedAlignmentILi128EEENS4_14SM90_TMA_STOREES21_S23_S23_EEEvvEEEEvNT_6ParamsE,"ax",@progbits
	.align	128
.text._ZN7cutlass13device_kernelINS_4gemm6kernel13GemmUniversalIN4cute5tupleIJiiiiEEENS1_10collective13CollectiveMmaINS1_35MainloopSm100TmaUmmaWarpSpecializedILi8ELi2ELi4ENS5_IJNS4_1CILi1EEESB_SB_EEEEENS5_IJNSA_ILi64EEENSA_ILi128EEESF_EEENS_12float_e5m2_tENS5_IJlSB_lEEENS_12float_e4m3_tESI_NS4_8TiledMMAINS4_8MMA_AtomIJNS4_10MMA_TraitsINS4_19SM100_MMA_F8F6F4_SSEJSH_SJ_fSE_SF_NS4_17integral_constantINS4_4UMMA5MajorELSQ_0EEESR_NSO_INSP_7ScaleInELSS_0EEEST_EEEEEENS4_6LayoutISC_NS5_IJNSA_ILi0EEESX_SX_EEEEENS5_IJNS4_10UnderscoreES10_S10_EEEEENS4_13SM90_TMA_LOADENS4_14ComposedLayoutINS4_7SwizzleILi3ELi4ELi3EEENS4_18smem_ptr_flag_bitsILi8EEENSW_INS5_IJNSA_ILi8EEESF_EEENS5_IJSF_SB_EEEEEEEvNS4_8identityES13_S1D_vS1E_EENS_8epilogue10collective18CollectiveEpilogueINS1G_23Sm100TmaWarpSpecializedILi2ELi2ELi32ELb0ELb0EEEJSG_NS5_IJNSW_ISE_SB_EES1L_EEESH_SI_SH_SI_NS1G_6fusion15FusionCallbacksIS1K_NS1N_17LinearCombinationISH_fSH_fLNS_15FloatRoundStyleE2EEESG_S1M_JEEENS4_5SM1004TMEM4LOAD26SM100_TMEM_LOAD_16dp32b32xES13_NS14_INS15_ILi2ELi4ELi3EEES18_NSW_INS5_IJS19_SE_EEENS5_IJSE_SB_EEEEEEENS4_39AutoVectorizingCopyWithAssumedAlignmentILi128EEENS4_14SM90_TMA_STOREES21_S23_S23_EEEvvEEEEvNT_6ParamsE:
        .type           _ZN7cutlass13device_kernelINS_4gemm6kernel13GemmUniversalIN4cute5tupleIJiiiiEEENS1_10collective13CollectiveMmaINS1_35MainloopSm100TmaUmmaWarpSpecializedILi8ELi2ELi4ENS5_IJNS4_1CILi1EEESB_SB_EEEEENS5_IJNSA_ILi64EEENSA_ILi128EEESF_EEENS_12float_e5m2_tENS5_IJlSB_lEEENS_12float_e4m3_tESI_NS4_8TiledMMAINS4_8MMA_AtomIJNS4_10MMA_TraitsINS4_19SM100_MMA_F8F6F4_SSEJSH_SJ_fSE_SF_NS4_17integral_constantINS4_4UMMA5MajorELSQ_0EEESR_NSO_INSP_7ScaleInELSS_0EEEST_EEEEEENS4_6LayoutISC_NS5_IJNSA_ILi0EEESX_SX_EEEEENS5_IJNS4_10UnderscoreES10_S10_EEEEENS4_13SM90_TMA_LOADENS4_14ComposedLayoutINS4_7SwizzleILi3ELi4ELi3EEENS4_18smem_ptr_flag_bitsILi8EEENSW_INS5_IJNSA_ILi8EEESF_EEENS5_IJSF_SB_EEEEEEEvNS4_8identityES13_S1D_vS1E_EENS_8epilogue10collective18CollectiveEpilogueINS1G_23Sm100TmaWarpSpecializedILi2ELi2ELi32ELb0ELb0EEEJSG_NS5_IJNSW_ISE_SB_EES1L_EEESH_SI_SH_SI_NS1G_6fusion15FusionCallbacksIS1K_NS1N_17LinearCombinationISH_fSH_fLNS_15FloatRoundStyleE2EEESG_S1M_JEEENS4_5SM1004TMEM4LOAD26SM100_TMEM_LOAD_16dp32b32xES13_NS14_INS15_ILi2ELi4ELi3EEES18_NSW_INS5_IJS19_SE_EEENS5_IJSE_SB_EEEEEEENS4_39AutoVectorizingCopyWithAssumedAlignmentILi128EEENS4_14SM90_TMA_STOREES21_S23_S23_EEEvvEEEEvNT_6ParamsE,@function
        .size           _ZN7cutlass13device_kernelINS_4gemm6kernel13GemmUniversalIN4cute5tupleIJiiiiEEENS1_10collective13CollectiveMmaINS1_35MainloopSm100TmaUmmaWarpSpecializedILi8ELi2ELi4ENS5_IJNS4_1CILi1EEESB_SB_EEEEENS5_IJNSA_ILi64EEENSA_ILi128EEESF_EEENS_12float_e5m2_tENS5_IJlSB_lEEENS_12float_e4m3_tESI_NS4_8TiledMMAINS4_8MMA_AtomIJNS4_10MMA_TraitsINS4_19SM100_MMA_F8F6F4_SSEJSH_SJ_fSE_SF_NS4_17integral_constantINS4_4UMMA5MajorELSQ_0EEESR_NSO_INSP_7ScaleInELSS_0EEEST_EEEEEENS4_6LayoutISC_NS5_IJNSA_ILi0EEESX_SX_EEEEENS5_IJNS4_10UnderscoreES10_S10_EEEEENS4_13SM90_TMA_LOADENS4_14ComposedLayoutINS4_7SwizzleILi3ELi4ELi3EEENS4_18smem_ptr_flag_bitsILi8EEENSW_INS5_IJNSA_ILi8EEESF_EEENS5_IJSF_SB_EEEEEEEvNS4_8identityES13_S1D_vS1E_EENS_8epilogue10collective18CollectiveEpilogueINS1G_23Sm100TmaWarpSpecializedILi2ELi2ELi32ELb0ELb0EEEJSG_NS5_IJNSW_ISE_SB_EES1L_EEESH_SI_SH_SI_NS1G_6fusion15FusionCallbacksIS1K_NS1N_17LinearCombinationISH_fSH_fLNS_15FloatRoundStyleE2EEESG_S1M_JEEENS4_5SM1004TMEM4LOAD26SM100_TMEM_LOAD_16dp32b32xES13_NS14_INS15_ILi2ELi4ELi3EEES18_NSW_INS5_IJS19_SE_EEENS5_IJSE_SB_EEEEEEENS4_39AutoVectorizingCopyWithAssumedAlignmentILi128EEENS4_14SM90_TMA_STOREES21_S23_S23_EEEvvEEEEvNT_6ParamsE,(.L_x_154 - _ZN7cutlass13device_kernelINS_4gemm6kernel13GemmUniversalIN4cute5tupleIJiiiiEEENS1_10collective13CollectiveMmaINS1_35MainloopSm100TmaUmmaWarpSpecializedILi8ELi2ELi4ENS5_IJNS4_1CILi1EEESB_SB_EEEEENS5_IJNSA_ILi64EEENSA_ILi128EEESF_EEENS_12float_e5m2_tENS5_IJlSB_lEEENS_12float_e4m3_tESI_NS4_8TiledMMAINS4_8MMA_AtomIJNS4_10MMA_TraitsINS4_19SM100_MMA_F8F6F4_SSEJSH_SJ_fSE_SF_NS4_17integral_constantINS4_4UMMA5MajorELSQ_0EEESR_NSO_INSP_7ScaleInELSS_0EEEST_EEEEEENS4_6LayoutISC_NS5_IJNSA_ILi0EEESX_SX_EEEEENS5_IJNS4_10UnderscoreES10_S10_EEEEENS4_13SM90_TMA_LOADENS4_14ComposedLayoutINS4_7SwizzleILi3ELi4ELi3EEENS4_18smem_ptr_flag_bitsILi8EEENSW_INS5_IJNSA_ILi8EEESF_EEENS5_IJSF_SB_EEEEEEEvNS4_8identityES13_S1D_vS1E_EENS_8epilogue10collective18CollectiveEpilogueINS1G_23Sm100TmaWarpSpecializedILi2ELi2ELi32ELb0ELb0EEEJSG_NS5_IJNSW_ISE_SB_EES1L_EEESH_SI_SH_SI_NS1G_6fusion15FusionCallbacksIS1K_NS1N_17LinearCombinationISH_fSH_fLNS_15FloatRoundStyleE2EEESG_S1M_JEEENS4_5SM1004TMEM4LOAD26SM100_TMEM_LOAD_16dp32b32xES13_NS14_INS15_ILi2ELi4ELi3EEES18_NSW_INS5_IJS19_SE_EEENS5_IJSE_SB_EEEEEEENS4_39AutoVectorizingCopyWithAssumedAlignmentILi128EEENS4_14SM90_TMA_STOREES21_S23_S23_EEEvvEEEEvNT_6ParamsE)
        .other          _ZN7cutlass13device_kernelINS_4gemm6kernel13GemmUniversalIN4cute5tupleIJiiiiEEENS1_10collective13CollectiveMmaINS1_35MainloopSm100TmaUmmaWarpSpecializedILi8ELi2ELi4ENS5_IJNS4_1CILi1EEESB_SB_EEEEENS5_IJNSA_ILi64EEENSA_ILi128EEESF_EEENS_12float_e5m2_tENS5_IJlSB_lEEENS_12float_e4m3_tESI_NS4_8TiledMMAINS4_8MMA_AtomIJNS4_10MMA_TraitsINS4_19SM100_MMA_F8F6F4_SSEJSH_SJ_fSE_SF_NS4_17integral_constantINS4_4UMMA5MajorELSQ_0EEESR_NSO_INSP_7ScaleInELSS_0EEEST_EEEEEENS4_6LayoutISC_NS5_IJNSA_ILi0EEESX_SX_EEEEENS5_IJNS4_10UnderscoreES10_S10_EEEEENS4_13SM90_TMA_LOADENS4_14ComposedLayoutINS4_7SwizzleILi3ELi4ELi3EEENS4_18smem_ptr_flag_bitsILi8EEENSW_INS5_IJNSA_ILi8EEESF_EEENS5_IJSF_SB_EEEEEEEvNS4_8identityES13_S1D_vS1E_EENS_8epilogue10collective18CollectiveEpilogueINS1G_23Sm100TmaWarpSpecializedILi2ELi2ELi32ELb0ELb0EEEJSG_NS5_IJNSW_ISE_SB_EES1L_EEESH_SI_SH_SI_NS1G_6fusion15FusionCallbacksIS1K_NS1N_17LinearCombinationISH_fSH_fLNS_15FloatRoundStyleE2EEESG_S1M_JEEENS4_5SM1004TMEM4LOAD26SM100_TMEM_LOAD_16dp32b32xES13_NS14_INS15_ILi2ELi4ELi3EEES18_NSW_INS5_IJS19_SE_EEENS5_IJSE_SB_EEEEEEENS4_39AutoVectorizingCopyWithAssumedAlignmentILi128EEENS4_14SM90_TMA_STOREES21_S23_S23_EEEvvEEEEvNT_6ParamsE,@"STO_CUDA_ENTRY STV_DEFAULT"
_ZN7cutlass13device_kernelINS_4gemm6kernel13GemmUniversalIN4cute5tupleIJiiiiEEENS1_10collective13CollectiveMmaINS1_35MainloopSm100TmaUmmaWarpSpecializedILi8ELi2ELi4ENS5_IJNS4_1CILi1EEESB_SB_EEEEENS5_IJNSA_ILi64EEENSA_ILi128EEESF_EEENS_12float_e5m2_tENS5_IJlSB_lEEENS_12float_e4m3_tESI_NS4_8TiledMMAINS4_8MMA_AtomIJNS4_10MMA_TraitsINS4_19SM100_MMA_F8F6F4_SSEJSH_SJ_fSE_SF_NS4_17integral_constantINS4_4UMMA5MajorELSQ_0EEESR_NSO_INSP_7ScaleInELSS_0EEEST_EEEEEENS4_6LayoutISC_NS5_IJNSA_ILi0EEESX_SX_EEEEENS5_IJNS4_10UnderscoreES10_S10_EEEEENS4_13SM90_TMA_LOADENS4_14ComposedLayoutINS4_7SwizzleILi3ELi4ELi3EEENS4_18smem_ptr_flag_bitsILi8EEENSW_INS5_IJNSA_ILi8EEESF_EEENS5_IJSF_SB_EEEEEEEvNS4_8identityES13_S1D_vS1E_EENS_8epilogue10collective18CollectiveEpilogueINS1G_23Sm100TmaWarpSpecializedILi2ELi2ELi32ELb0ELb0EEEJSG_NS5_IJNSW_ISE_SB_EES1L_EEESH_SI_SH_SI_NS1G_6fusion15FusionCallbacksIS1K_NS1N_17LinearCombinationISH_fSH_fLNS_15FloatRoundStyleE2EEESG_S1M_JEEENS4_5SM1004TMEM4LOAD26SM100_TMEM_LOAD_16dp32b32xES13_NS14_INS15_ILi2ELi4ELi3EEES18_NSW_INS5_IJS19_SE_EEENS5_IJSE_SB_EEEEEEENS4_39AutoVectorizingCopyWithAssumedAlignmentILi128EEENS4_14SM90_TMA_STOREES21_S23_S23_EEEvvEEEEvNT_6ParamsE:
[----:B------:R-:W1:Y:S01]  /*0000*/  LDC R1, c[0x0][0x37c] ;  /* 0x0000df00ff017b82 */ /* 0x000e620000000800 */
[----:B------:R-:W2:Y:S01]  /*0010*/  S2R R108, SR_TID.X ;  /* 0x00000000006c7919 */ /* 0x000ea20000002100 */
[----:B------:R-:W3:Y:S01]  /*0020*/  LDCU.64 UR4, c[0x0][0x890] ;  /* 0x00011200ff0477ac */ /* 0x000ee20008000a00 */
[----:B------:R-:W-:Y:S02]  /*0030*/  PRMT R95, RZ, 0x7610, R95 ;  /* 0x00007610ff5f7816 */ /* 0x000fe4000000005f */
[----:B------:R-:W-:Y:S01]  /*0040*/  ELECT P5, URZ, PT ;  /* 0x0000000000ff782f */ /* 0x000fe200038a0000 */
[----:B------:R-:W4:Y:S01]  /*0050*/  LDCU.64 UR46, c[0x0][0x358] ;  /* 0x00006b00ff2e77ac */ /* 0x000f220008000a00 */
[----:B---3--:R-:W-:-:S04]  /*0060*/  UISETP.NE.U32.AND UP0, UPT, UR4, URZ, UPT ;  /* 0x000000ff0400728c */ /* 0x008fc8000bf05070 */
[----:B------:R-:W-:Y:S01]  /*0070*/  UISETP.NE.AND.EX UP0, UPT, UR5, URZ, UPT, UP0 ;  /* 0x000000ff0500728c */ /* 0x000fe2000bf05300 */
[----:B--2---:R-:W-:-:S05]  /*0080*/  SHF.R.U32.HI R101, RZ, 0x5, R108 ;  /* 0x00000005ff657819 */ /* 0x004fca000001166c */
[----:B------:R-:W2:Y:S02]  /*0090*/  SHFL.IDX PT, R0, R101, RZ, 0x1f ;  /* 0x00001fff65007589 */ /* 0x000ea400000e0000 */
[----:B--2---:R-:W-:Y:S01]  /*00a0*/  R2UR UR8, R0 ;  /* 0x00000000000872ca */ /* 0x004fe200000e0000 */
[----:B-1--4-:R-:W-:-:S14]  /*00b0*/  BRA.U UP0, `(.L_x_0) ;  /* 0x00000001002c7547 */ /* 0x012fdc000b800000 */
[----:B------:R-:W1:Y:S02]  /*00c0*/  LDCU.64 UR6, c[0x0][0x888] ;  /* 0x00011100ff0677ac */ /* 0x000e640008000a00 */
[----:B-1----:R-:W-:-:S04]  /*00d0*/  UISETP.NE.U32.AND UP0, UPT, UR6, URZ, UPT ;  /* 0x000000ff0600728c */ /* 0x002fc8000bf05070 */
[----:B------:R-:W-:-:S09]  /*00e0*/  UISETP.NE.AND.EX UP0, UPT, UR7, URZ, UPT, UP0 ;  /* 0x000000ff0700728c */ /* 0x000fd2000bf05300 */
[----:B------:R-:W-:Y:S05]  /*00f0*/  BRA.U !UP0, `(.L_x_1) ;  /* 0x0000000108107547 */ /* 0x000fea000b800000 */
[----:B------:R-:W1:Y:S02]  /*0100*/  LDC.64 R2, c[0x0][0x888] ;  /* 0x00022200ff027b82 */ /* 0x000e640000000a00 */
[----:B-1----:R1:W5:Y:S01]  /*0110*/  LDG.E R49, desc[UR46][R2.64] ;  /* 0x0000002e02317981 */ /* 0x002362000c1e1900 */
[----:B------:R-:W-:Y:S01]  /*0120*/  HFMA2 R95, -RZ, RZ, 0, 5.9604644775390625e-08 ;  /* 0x00000001ff5f7431 */ /* 0x000fe200000001ff */
[----:B------:R-:W-:Y:S05]  /*0130*/  BRA `(.L_x_0) ;  /* 0x00000000000c7947 */ /* 0x000fea0003800000 */
.L_x_1:
[----:B------:R-:W1:Y:S01]  /*0140*/  LDCU UR6, c[0x0][0x880] ;  /* 0x00011000ff0677ac */ /* 0x000e620008000800 */
[----:B------:R-:W-:Y:S01]  /*0150*/  HFMA2 R95, -RZ, RZ, 0, 5.9604644775390625e-08 ;  /* 0x00000001ff5f7431 */ /* 0x000fe200000001ff */
[----:B-1----:R-:W-:-:S07]  /*0160*/  MOV R49, UR6 ;  /* 0x0000000600317c02 */ /* 0x002fce0008000f00 */
.L_x_0:
[----:B------:R-:W2:Y:S02]  /*0170*/  LDCU.64 UR6, c[0x0][0x8b0] ;  /* 0x00011600ff0677ac */ /* 0x000ea40008000a00 */
[----:B--2---:R-:W-:-:S04]  /*0180*/  UISETP.NE.U32.AND UP0, UPT, UR6, URZ, UPT ;  /* 0x000000ff0600728c */ /* 0x004fc8000bf05070 */
[----:B------:R-:W-:-:S09]  /*0190*/  UISETP.NE.AND.EX UP0, UPT, UR7, URZ, UPT, UP0 ;  /* 0x000000ff0700728c */ /* 0x000fd2000bf05300 */
[----:B------:R-:W-:Y:S05]  /*01a0*/  BRA.U UP0, `(.L_x_2) ;  /* 0x0000000100247547 */ /* 0x000fea000b800000 */
[----:B------:R-:W2:Y:S02]  /*01b0*/  LDCU.64 UR6, c[0x0][0x8a8] ;  /* 0x00011500ff0677ac */ /* 0x000ea40008000a00 */
[----:B--2---:R-:W-:-:S04]  /*01c0*/  UISETP.NE.U32.AND UP0, UPT, UR6, URZ, UPT ;  /* 0x000000ff0600728c */ /* 0x004fc8000bf05070 */
[----:B------:R-:W-:-:S09]  /*01d0*/  UISETP.NE.AND.EX UP0, UPT, UR7, URZ, UPT, UP0 ;  /* 0x000000ff0700728c */ /* 0x000fd2000bf05300 */
[----:B------:R-:W-:Y:S05]  /*01e0*/  BRA.U !UP0, `(.L_x_3) ;  /* 0x00000001080c7547 */ /* 0x000fea000b800000 */
[----:B-1----:R-:W1:Y:S02]  /*01f0*/  LDC.64 R2, c[0x0][0x8a8] ;  /* 0x00022a00ff027b82 */ /* 0x002e640000000a00 */
[----:B-1----:R2:W5:Y:S01]  /*0200*/  LDG.E R47, desc[UR46][R2.64] ;  /* 0x0000002e022f7981 */ /* 0x002562000c1e1900 */
[----:B------:R-:W-:Y:S05]  /*0210*/  BRA `(.L_x_2) ;  /* 0x0000000000087947 */ /* 0x000fea0003800000 */
.L_x_3:
[----:B------:R-:W2:Y:S02]  /*0220*/  LDCU UR6, c[0x0][0x8a0] ;  /* 0x00011400ff0677ac */ /* 0x000ea40008000800 */
[----:B--2---:R-:W-:Y:S02]  /*0230*/  MOV R47, UR6 ;  /* 0x00000006002f7c02 */ /* 0x004fe40008000f00 */
.L_x_2:
[----:B------:R-:W-:Y:S01]  /*0240*/  IMAD.U32 R0, RZ, RZ, UR8 ;  /* 0x00000008ff007e24 */ /* 0x000fe2000f8e00ff */
[----:B------:R-:W-:Y:S04]  /*0250*/  BSSY.RECONVERGENT B0, `(.L_x_4) ;  /* 0x000000c000007945 */ /* 0x000fe80003800200 */
[C---:B------:R-:W-:Y:S02]  /*0260*/  ISETP.NE.OR P1, PT, R0.reuse, 0x1, !P5 ;  /* 0x000000010000780c */ /* 0x040fe40006f25670 */
[----:B------:R-:W-:-:S11]  /*0270*/  ISETP.NE.OR P0, PT, R0, 0x3, !P5 ;  /* 0x000000030000780c */ /* 0x000fd60006f05670 */
[----:B------:R-:W-:Y:S05]  /*0280*/  @P1 BRA `(.L_x_5) ;  /* 0x0000000000201947 */ /* 0x000fea0003800000 */
[----:B------:R-:W3:Y:S02]  /*0290*/  LDCU.64 UR6, c[0x0][0x348] ;  /* 0x00006900ff0677ac */ /* 0x000ee40008000a00 */
[----:B---3--:R-:W-:Y:S02]  /*02a0*/  UIADD3 UR10, UP1, UPT, UR6, 0x80, URZ ;  /* 0x00000080060a7890 */ /* 0x008fe4000ff3e0ff */
[----:B------:R-:W-:Y:S02]  /*02b0*/  UIADD3 UR6, UP0, UPT, UR6, 0x180, URZ ;  /* 0x0000018006067890 */ /* 0x000fe4000ff1e0ff */
[----:B------:R-:W-:Y:S02]  /*02c0*/  UIADD3.X UR11, UPT, UPT, URZ, UR7, URZ, UP1, !UPT ;  /* 0x00000007ff0b7290 */ /* 0x000fe40008ffe4ff */
[----:B------:R-:W-:-:S07]  /*02d0*/  UIADD3.X UR7, UPT, UPT, URZ, UR7, URZ, UP0, !UPT ;  /* 0x00000007ff077290 */ /* 0x000fce00087fe4ff */
[----:B------:R3:W-:Y:S02]  /*02e0*/  UTMACCTL.PF [UR10] ;  /* 0x000000000a0079b9 */ /* 0x0007e40008040000 */
[----:B------:R3:W-:Y:S02]  /*02f0*/  UTMACCTL.PF [UR6] ;  /* 0x00000000060079b9 */ /* 0x0007e40008040000 */
[----:B---3--:R-:W-:Y:S01]  /*0300*/  NOP ;  /* 0x0000000000007918 */ /* 0x008fe20000000000 */
.L_x_5:
[----:B------:R-:W-:Y:S05]  /*0310*/  BSYNC.RECONVERGENT B0 ;  /* 0x0000000000007941 */ /* 0x000fea0003800200 */
.L_x_4:
[----:B------:R-:W-:Y:S04]  /*0320*/  BSSY.RECONVERGENT B0, `(.L_x_6) ;  /* 0x000000a000007945 */ /* 0x000fe80003800200 */
        /* <DEDUP_REMOVED lines=9> */
.L_x_7:
[----:B------:R-:W-:Y:S05]  /*03c0*/  BSYNC.RECONVERGENT B0 ;  /* 0x0000000000007941 */ /* 0x000fea0003800200 */
.L_x_6:
[----:B------:R-:W3:Y:S01]  /*03d0*/  LDCU.64 UR6, c[0x0][0x888] ;  /* 0x00011100ff0677ac */ /* 0x000ee20008000a00 */
[----:B------:R-:W-:Y:S02]  /*03e0*/  UISETP.EQ.U32.AND UP1, UPT, UR4, URZ, UPT ;  /* 0x000000ff0400728c */ /* 0x000fe4000bf22070 */
[----:B------:R-:W-:Y:S02]  /*03f0*/  UPLOP3.LUT UP2, UPT, UPT, UPT, UPT, 0x80, 0x8 ;  /* 0x000000000008789c */ /* 0x000fe40003f4f070 */
[----:B---3--:R-:W-:-:S04]  /*0400*/  UISETP.NE.U32.AND UP0, UPT, UR6, URZ, UPT ;  /* 0x000000ff0600728c */ /* 0x008fc8000bf05070 */
[----:B------:R-:W-:-:S04]  /*0410*/  UISETP.NE.AND.EX UP0, UPT, UR7, URZ, UPT, UP0 ;  /* 0x000000ff0700728c */ /* 0x000fc8000bf05300 */
[----:B------:R-:W-:-:S04]  /*0420*/  UISETP.EQ.OR.EX UP3, UPT, UR5, URZ, !UP0, UP1 ;  /* 0x000000ff0500728c */ /* 0x000fc8000c762710 */
[----:B------:R-:W-:-:S05]  /*0430*/  UP2UR UR50, UPR, URZ, 0x8 ;  /* 0x00000008ff327883 */ /* 0x000fca0008000000 */
[----:B------:R-:W-:Y:S07]  /*0440*/  BRA.U !UP3, `(.L_x_8) ;  /* 0x000000010b207547 */ /* 0x000fee000b800000 */
[----:B------:R-:W-:Y:S01]  /*0450*/  UISETP.NE.U32.AND UP2, UPT, UR4, URZ, UPT ;  /* 0x000000ff0400728c */ /* 0x000fe2000bf45070 */
[----:B-----5:R-:W-:Y:S01]  /*0460*/  FSETP.NEU.AND P0, PT, R49, RZ, PT ;  /* 0x000000ff3100720b */ /* 0x020fe20003f0d000 */
[----:B------:R-:W-:Y:S02]  /*0470*/  USEL UR4, URZ, 0xffffffff, UP0 ;  /* 0xffffffffff047887 */ /* 0x000fe40008000000 */
[----:B------:R-:W-:-:S10]  /*0480*/  UISETP.NE.AND.EX UP2, UPT, UR5, URZ, UPT, UP2 ;  /* 0x000000ff0500728c */ /* 0x000fd4000bf45320 */
[----:B------:R-:W-:Y:S01]  /*0490*/  VOTEU.ANY UP1, P0 ;  /* 0x0000000000ff7886 */ /* 0x000fe20000020100 */
[----:B------:R-:W-:-:S04]  /*04a0*/  @!UP2 USEL UR4, URZ, 0xffffffff, UP1 ;  /* 0xffffffffff04a887 */ /* 0x000fc80008800000 */
[----:B------:R-:W-:-:S04]  /*04b0*/  ULOP3.LUT UR4, UR4, 0x1, URZ, 0xc0, !UPT ;  /* 0x0000000104047892 */ /* 0x000fc8000f8ec0ff */
[----:B------:R-:W-:-:S11]  /*04c0*/  UISETP.NE.U32.AND UP2, UPT, UR4, 0x1, UPT ;  /* 0x000000010400788c */ /* 0x000fd6000bf45070 */
.L_x_8:
[----:B-12---:R-:W1:Y:S01]  /*04d0*/  SHFL.IDX PT, R2, R101, RZ, 0x1f ;  /* 0x00001fff65027589 */ /* 0x006e6200000e0000 */
[----:B------:R-:W-:-:S04]  /*04e0*/  UISETP.NE.AND UP1, UPT, UR8, 0x2, UPT ;  /* 0x000000020800788c */ /* 0x000fc8000bf25270 */
[----:B------:R-:W-:Y:S01]  /*04f0*/  USEL UR6, URZ, 0x1, UP1 ;  /* 0x00000001ff067887 */ /* 0x000fe20008800000 */
[----:B-1----:R-:W-:-:S13]  /*0500*/  ISETP.NE.AND P0, PT, R2, RZ, PT ;  /* 0x000000ff0200720c */ /* 0x002fda0003f05270 */
[----:B------:R-:W-:Y:S05]  /*0510*/  @P0 BRA `(.L_x_9) ;  /* 0x0000000000680947 */ /* 0x000fea0003800000 */
[----:B------:R-:W1:Y:S01]  /*0520*/  S2UR UR5, SR_CgaCtaId ;  /* 0x00000000000579c3 */ /* 0x000e620000008800 */
[----:B------:R-:W-:Y:S01]  /*0530*/  UMOV UR7, 0x400 ;  /* 0x0000040000077882 */ /* 0x000fe20000000000 */
[----:B------:R-:W-:Y:S01]  /*0540*/  UMOV UR4, 0x1 ;  /* 0x0000000100047882 */ /* 0x000fe20000000000 */
[----:B------:R-:W-:Y:S01]  /*0550*/  ELECT P0, URZ, PT ;  /* 0x0000000000ff782f */ /* 0x000fe20003800000 */
[----:B------:R-:W-:-:S04]  /*0560*/  UIADD3 UR10, UPT, UPT, -UR4, 0x100000, URZ ;  /* 0x00100000040a7890 */ /* 0x000fc8000fffe1ff */
[----:B------:R-:W-:Y:S02]  /*0570*/  USHF.L.U32 UR11, UR10, 0xb, URZ ;  /* 0x0000000b0a0b7899 */ /* 0x000fe400080006ff */
[----:B------:R-:W-:Y:S02]  /*0580*/  USHF.L.U32 UR10, UR10, 0x1, URZ ;  /* 0x000000010a0a7899 */ /* 0x000fe400080006ff */
[----:B-1----:R-:W-:Y:S01]  /*0590*/  ULEA UR5, UR5, UR7, 0x18 ;  /* 0x0000000705057291 */ /* 0x002fe2000f8ec0ff */
[----:B------:R-:W1:Y:S11]  /*05a0*/  FENCE.VIEW.ASYNC.S ;  /* 0x00000000000073c6 */ /* 0x000e760000000000 */
[----:B-1----:R1:W2:Y:S01]  /*05b0*/  SYNCS.EXCH.64 URZ, [UR5], UR10 ;  /* 0x0000000a05ff75b2 */ /* 0x0022a20008000100 */
[----:B------:R1:W3:Y:S01]  /*05c0*/  SYNCS.EXCH.64 URZ, [UR5+0x40], UR10 ;  /* 0x0000400a05ff75b2 */ /* 0x0002e20008000100 */
[----:B------:R1:W4:Y:S01]  /*05d0*/  SYNCS.EXCH.64 URZ, [UR5+0x8], UR10 ;  /* 0x0000080a05ff75b2 */ /* 0x0003220008000100 */
[----:B------:R1:W1:Y:S01]  /*05e0*/  SYNCS.EXCH.64 URZ, [UR5+0x48], UR10 ;  /* 0x0000480a05ff75b2 */ /* 0x0002620008000100 */
        /* <DEDUP_REMOVED lines=12> */
[----:B------:R-:W-:Y:S01]  /*06b0*/  NOP ;  /* 0x0000000000007918 */ /* 0x000fe20000000000 */
.L_x_9:
[----:B------:R-:W2:Y:S01]  /*06c0*/  SHFL.IDX PT, R2, R101, RZ, 0x1f ;  /* 0x00001fff65027589 */ /* 0x000ea200000e0000 */
[----:B------:R-:W-:Y:S01]  /*06d0*/  NOP ;  /* 0x0000000000007918 */ /* 0x000fe20000000000 */
[----:B--2---:R-:W-:-:S13]  /*06e0*/  ISETP.NE.AND P0, PT, R2, 0x1, PT ;  /* 0x000000010200780c */ /* 0x004fda0003f05270 */
[----:B------:R-:W-:Y:S05]  /*06f0*/  @P0 BRA `(.L_x_10) ;  /* 0x0000000000480947 */ /* 0x000fea0003800000 */
[----:B------:R-:W2:Y:S01]  /*0700*/  S2UR UR7, SR_CgaCtaId ;  /* 0x00000000000779c3 */ /* 0x000ea20000008800 */
[----:B------:R-:W-:Y:S01]  /*0710*/  UMOV UR9, 0x400 ;  /* 0x0000040000097882 */ /* 0x000fe20000000000 */
[----:B-1----:R-:W-:Y:S01]  /*0720*/  UMOV UR5, 0x20 ;  /* 0x0000002000057882 */ /* 0x002fe20000000000 */
[----:B------:R-:W-:Y:S01]  /*0730*/  UMOV UR4, 0x80 ;  /* 0x0000008000047882 */ /* 0x000fe20000000000 */
[----:B------:R-:W-:-:S04]  /*0740*/  UIADD3 UR10, UPT, UPT, -UR5, 0x100000, URZ ;  /* 0x00100000050a7890 */ /* 0x000fc8000fffe1ff */
[----:B------:R-:W-:Y:S02]  /*0750*/  USHF.L.U32 UR11, UR10, 0xb, URZ ;  /* 0x0000000b0a0b7899 */ /* 0x000fe400080006ff */
[----:B------:R-:W-:Y:S02]  /*0760*/  USHF.L.U32 UR10, UR10, 0x1, URZ ;  /* 0x000000010a0a7899 */ /* 0x000fe400080006ff */
[----:B------:R-:W-:-:S04]  /*0770*/  UIADD3 UR4, UPT, UPT, -UR4, 0x100000, URZ ;  /* 0x0010000004047890 */ /* 0x000fc8000fffe1ff */
[----:B------:R-:W-:Y:S02]  /*0780*/  USHF.L.U32 UR5, UR4, 0xb, URZ ;  /* 0x0000000b04057899 */ /* 0x000fe400080006ff */
[----:B------:R-:W-:Y:S01]  /*0790*/  USHF.L.U32 UR4, UR4, 0x1, URZ ;  /* 0x0000000104047899 */ /* 0x000fe200080006ff */
[----:B------:R-:W-:Y:S01]  /*07a0*/  ELECT P0, URZ, PT ;  /* 0x0000000000ff782f */ /* 0x000fe20003800000 */
[----:B--2---:R-:W-:Y:S01]  /*07b0*/  ULEA UR7, UR7, UR9, 0x18 ;  /* 0x0000000907077291 */ /* 0x004fe2000f8ec0ff */
[----:B------:R-:W1:Y:S11]  /*07c0*/  FENCE.VIEW.ASYNC.S ;  /* 0x00000000000073c6 */ /* 0x000e760000000000 */
[----:B-1----:R2:W1:Y:S01]  /*07d0*/  SYNCS.EXCH.64 URZ, [UR7+0x80], UR10 ;  /* 0x0000800a07ff75b2 */ /* 0x0024620008000100 */
[----:B------:R2:W1:Y:S01]  /*07e0*/  SYNCS.EXCH.64 URZ, [UR7+0x90], UR4 ;  /* 0x0000900407ff75b2 */ /* 0x0004620008000100 */
[----:B------:R2:W1:Y:S01]  /*07f0*/  SYNCS.EXCH.64 URZ, [UR7+0x88], UR10 ;  /* 0x0000880a07ff75b2 */ /* 0x0004620008000100 */
[----:B------:R2:W1:Y:S02]  /*0800*/  SYNCS.EXCH.64 URZ, [UR7+0x98], UR4 ;  /* 0x0000980407ff75b2 */ /* 0x0004640008000100 */
[----:B--2---:R-:W-:Y:S01]  /*0810*/  NOP ;  /* 0x0000000000007918 */ /* 0x004fe20000000000 */
.L_x_10:
[----:B------:R-:W2:Y:S01]  /*0820*/  SHFL.IDX PT, R2, R101, RZ, 0x1f ;  /* 0x00001fff65027589 */ /* 0x000ea200000e0000 */
[----:B------:R-:W-:Y:S01]  /*0830*/  NOP ;  /* 0x0000000000007918 */ /* 0x000fe20000000000 */
[----:B--2---:R-:W-:-:S13]  /*0840*/  ISETP.NE.AND P0, PT, R2, 0x3, PT ;  /* 0x000000030200780c */ /* 0x004fda0003f05270 */
[----:B------:R-:W-:Y:S05]  /*0850*/  @P0 BRA `(.L_x_11) ;  /* 0x0000000000300947 */ /* 0x000fea0003800000 */
[----:B-1----:R-:W1:Y:S01]  /*0860*/  S2UR UR5, SR_CgaCtaId ;  /* 0x00000000000579c3 */ /* 0x002e620000008800 */
        /* <DEDUP_REMOVED lines=8> */
[----:B-1----:R2:W1:Y:S01]  /*08f0*/  SYNCS.EXCH.64 URZ, [UR5+0xa0], UR10 ;  /* 0x0000a00a05ff75b2 */ /* 0x0024620008000100 */
[----:B------:R2:W1:Y:S02]  /*0900*/  SYNCS.EXCH.64 URZ, [UR5+0xa8], UR10 ;  /* 0x0000a80a05ff75b2 */ /* 0x0004640008000100 */
[----:B--2---:R-:W-:Y:S01]  /*0910*/  NOP ;  /* 0x0000000000007918 */ /* 0x004fe20000000000 */
.L_x_11:
[----:B------:R-:W2:Y:S01]  /*0920*/  SHFL.IDX PT, R2, R101, RZ, 0x1f ;  /* 0x00001fff65027589 */ /* 0x000ea200000e0000 */
[----:B------:R-:W-:Y:S01]  /*0930*/  NOP ;  /* 0x0000000000007918 */ /* 0x000fe20000000000 */
[----:B--2---:R-:W-:-:S13]  /*0940*/  ISETP.NE.AND P0, PT, R2, 0x4, PT ;  /* 0x000000040200780c */ /* 0x004fda0003f05270 */
[----:B------:R-:W-:Y:S05]  /*0950*/  @P0 BRA `(.L_x_12) ;  /* 0x00000000004c0947 */ /* 0x000fea0003800000 */
[----:B-1----:R-:W1:Y:S01]  /*0960*/  S2UR UR5, SR_CgaCtaId ;  /* 0x00000000000579c3 */ /* 0x002e620000008800 */
[----:B------:R-:W-:Y:S01]  /*0970*/  UMOV UR9, 0x100 ;  /* 0x0000010000097882 */ /* 0x000fe20000000000 */
[----:B------:R-:W-:Y:S01]  /*0980*/  UMOV UR7, 0x400 ;  /* 0x0000040000077882 */ /* 0x000fe20000000000 */
[----:B------:R-:W-:Y:S01]  /*0990*/  USEL UR9, UR9, 0xe0, UP2 ;  /* 0x000000e009097887 */ /* 0x000fe20009000000 */
[----:B------:R-:W-:Y:S01]  /*09a0*/  UMOV UR4, 0x1 ;  /* 0x0000000100047882 */ /* 0x000fe20000000000 */
[----:B------:R-:W-:Y:S01]  /*09b0*/  ELECT P0, URZ, PT ;  /* 0x0000000000ff782f */ /* 0x000fe20003800000 */
[----:B------:R-:W-:-:S04]  /*09c0*/  UIADD3 UR10, UPT, UPT, -UR4, 0x100000, URZ ;  /* 0x00100000040a7890 */ /* 0x000fc8000fffe1ff */
[----:B------:R-:W-:Y:S02]  /*09d0*/  USHF.L.U32 UR11, UR10, 0xb, URZ ;  /* 0x0000000b0a0b7899 */ /* 0x000fe400080006ff */
[----:B------:R-:W-:Y:S02]  /*09e0*/  USHF.L.U32 UR10, UR10, 0x1, URZ ;  /* 0x000000010a0a7899 */ /* 0x000fe400080006ff */
[----:B------:R-:W-:-:S04]  /*09f0*/  UIADD3 UR12, UPT, UPT, -UR9, 0x100000, URZ ;  /* 0x00100000090c7890 */ /* 0x000fc8000fffe1ff */
[----:B------:R-:W-:Y:S02]  /*0a00*/  USHF.L.U32 UR13, UR12, 0xb, URZ ;  /* 0x0000000b0c0d7899 */ /* 0x000fe400080006ff */
[----:B------:R-:W-:Y:S02]  /*0a10*/  USHF.L.U32 UR12, UR12, 0x1, URZ ;  /* 0x000000010c0c7899 */ /* 0x000fe400080006ff */
[----:B-1----:R-:W-:Y:S01]  /*0a20*/  ULEA UR5, UR5, UR7, 0x18 ;  /* 0x0000000705057291 */ /* 0x002fe2000f8ec0ff */
[----:B------:R-:W1:Y:S11]  /*0a30*/  FENCE.VIEW.ASYNC.S ;  /* 0x00000000000073c6 */ /* 0x000e760000000000 */
[----:B-1----:R2:W1:Y:S01]  /*0a40*/  SYNCS.EXCH.64 URZ, [UR5+0xb0], UR10 ;  /* 0x0000b00a05ff75b2 */ /* 0x0024620008000100 */
[----:B------:R2:W1:Y:S01]  /*0a50*/  SYNCS.EXCH.64 URZ, [UR5+0xc0], UR12 ;  /* 0x0000c00c05ff75b2 */ /* 0x0004620008000100 */
[----:B------:R2:W1:Y:S01]  /*0a60*/  SYNCS.EXCH.64 URZ, [UR5+0xb8], UR10 ;  /* 0x0000b80a05ff75b2 */ /* 0x0004620008000100 */
[----:B------:R2:W1:Y:S02]  /*0a70*/  SYNCS.EXCH.64 URZ, [UR5+0xc8], UR12 ;  /* 0x0000c80c05ff75b2 */ /* 0x0004640008000100 */
[----:B--2---:R-:W-:Y:S01]  /*0a80*/  NOP ;  /* 0x0000000000007918 */ /* 0x004fe20000000000 */
.L_x_12:
        /* <DEDUP_REMOVED lines=20> */
[----:B------:R2:W1:Y:S01]  /*0bd0*/  SYNCS.EXCH.64 URZ, [UR7+0xf8], UR4 ;  /* 0x0000f80407ff75b2 */ /* 0x0004620008000100 */
[----:B------:R2:W1:Y:S01]  /*0be0*/  SYNCS.EXCH.64 URZ, [UR7+0xe0], UR10 ;  /* 0x0000e00a07ff75b2 */ /* 0x0004620008000100 */
[----:B------:R2:W1:Y:S01]  /*0bf0*/  SYNCS.EXCH.64 URZ, [UR7+0x100], UR4 ;  /* 0x0001000407ff75b2 */ /* 0x0004620008000100 */
[----:B------:R2:W1:Y:S01]  /*0c00*/  SYNCS.EXCH.64 URZ, [UR7+0xe8], UR10 ;  /* 0x0000e80a07ff75b2 */ /* 0x0004620008000100 */
[----:B------:R2:W1:Y:S02]  /*0c10*/  SYNCS.EXCH.64 URZ, [UR7+0x108], UR4 ;  /* 0x0001080407ff75b2 */ /* 0x0004640008000100 */
[----:B--2---:R-:W-:Y:S01]  /*0c20*/  NOP ;  /* 0x0000000000007918 */ /* 0x004fe20000000000 */
.L_x_13:
        /* <DEDUP_REMOVED lines=18> */
.L_x_14:
[----:B-1----:R-:W1:Y:S01]  /*0d50*/  S2UR UR5, SR_CTAID.X ;  /* 0x00000000000579c3 */ /* 0x002e620000002500 */
[----:B------:R-:W-:-:S05]  /*0d60*/  CS2R.32 R96, SR_CgaSize ;  /* 0x0000000000607805 */ /* 0x000fca0000008a00 */
[----:B------:R-:W-:-:S05]  /*0d70*/  IMAD R96, R96, -0xa0, RZ ;  /* 0xffffff6060607824 */ /* 0x000fca00078e02ff */
[----:B------:R-:W-:-:S14]  /*0d80*/  R2UR UR9, R96 ;  /* 0x00000000600972ca */ /* 0x000fdc00000e0000 */
[----:B------:R-:W2:Y:S01]  /*0d90*/  LDCU UR9, c[0x0][UR9+0x2b0] ;  /* 0x00005600090977ac */ /* 0x000ea20008000800 */
[----:B------:R-:W-:Y:S01]  /*0da0*/  NOP ;  /* 0x0000000000007918 */ /* 0x000fe20000000000 */
[----:B------:R-:W-:-:S05]  /*0db0*/  CS2R.32 R96, SR_CgaSize ;  /* 0x0000000000607805 */ /* 0x000fca0000008a00 */
[----:B------:R-:W-:-:S05]  /*0dc0*/  IMAD R96, R96, -0xa0, RZ ;  /* 0xffffff6060607824 */ /* 0x000fca00078e02ff */
[----:B------:R-:W-:-:S14]  /*0dd0*/  R2UR UR7, R96 ;  /* 0x00000000600772ca */ /* 0x000fdc00000e0000 */
[----:B------:R-:W3:Y:S01]  /*0de0*/  LDCU UR7, c[0x0][UR7+0x2b4] ;  /* 0x00005680070777ac */ /* 0x000ee20008000800 */
[----:B------:R-:W4:Y:S08]  /*0df0*/  S2UR UR4, SR_CTAID.Y ;  /* 0x00000000000479c3 */ /* 0x000f300000002600 */
[----:B------:R-:W3:Y:S01]  /*0e00*/  LDC R9, c[0x0][0xb24] ;  /* 0x0002c900ff097b82 */ /* 0x000ee20000000800 */
[----:B-1----:R-:W-:-:S02]  /*0e10*/  I2FP.F32.U32 R4, UR5 ;  /* 0x0000000500047c45 */ /* 0x002fc40008201000 */
[----:B------:R-:W-:-:S05]  /*0e20*/  CS2R.32 R5, SR_CgaSize ;  /* 0x0000000000057805 */ /* 0x000fca0000008a00 */
[----:B------:R-:W-:-:S06]  /*0e30*/  IMAD R5, R5, -0xa0, RZ ;  /* 0xffffff6005057824 */ /* 0x000fcc00078e02ff */
[----:B------:R-:W1:Y:S01]  /*0e40*/  LDC R5, c[0x0][R5+0x2a0] ;  /* 0x0000a80005057b82 */ /* 0x000e620000000800 */
[----:B------:R-:W-:Y:S01]  /*0e50*/  MOV R21, UR5 ;  /* 0x0000000500157c02 */ /* 0x000fe20008000f00 */
[----:B--2---:R-:W-:Y:S01]  /*0e60*/  FMUL R4, R4, UR9 ;  /* 0x0000000904047c20 */ /* 0x004fe20008400000 */
[----:B----4-:R-:W-:Y:S02]  /*0e70*/  I2FP.F32.U32 R2, UR4 ;  /* 0x0000000400027c45 */ /* 0x010fe40008201000 */
[----:B------:R-:W-:-:S05]  /*0e80*/  CS2R.32 R3, SR_CgaSize ;  /* 0x0000000000037805 */ /* 0x000fca0000008a00 */
[----:B------:R-:W-:-:S06]  /*0e90*/  IMAD R3, R3, -0xa0, RZ ;  /* 0xffffff6003037824 */ /* 0x000fcc00078e02ff */
[----:B------:R-:W2:Y:S01]  /*0ea0*/  LDC R3, c[0x0][R3+0x2a4] ;  /* 0x0000a90003037b82 */ /* 0x000ea20000000800 */
[----:B------:R-:W4:Y:S01]  /*0eb0*/  F2I.U32.TRUNC.NTZ R96, R4 ;  /* 0x0000000400607305 */ /* 0x000f22000020f000 */
[----:B------:R-:W-:Y:S01]  /*0ec0*/  MOV R20, UR4 ;  /* 0x0000000400147c02 */ /* 0x000fe20008000f00 */
[----:B---3--:R-:W-:-:S05]  /*0ed0*/  FMUL R2, R2, UR7 ;  /* 0x0000000702027c20 */ /* 0x008fca0008400000 */
[----:B------:R-:W-:Y:S01]  /*0ee0*/  BAR.SYNC.DEFER_BLOCKING 0x0 ;  /* 0x0000000000007b1d */ /* 0x000fe20000010000 */
[----:B------:R-:W-:-:S05]  /*0ef0*/  ISETP.GE.AND P0, PT, R9, 0x1, PT ;  /* 0x000000010900780c */ /* 0x000fca0003f06270 */
[----:B------:R-:W3:Y:S02]  /*0f00*/  F2I.U32.TRUNC.NTZ R94, R2 ;  /* 0x00000002005e7305 */ /* 0x000ee4000020f000 */
[----:B------:R-:W2:Y:S01]  /*0f10*/  S2UR UR36, SR_CTAID.Z ;  /* 0x00000000002479c3 */ /* 0x000ea20000002700 */
[----:B----4-:R-:W-:-:S05]  /*0f20*/  IADD3 R96, PT, PT, -R96, RZ, RZ ;  /* 0x000000ff60607210 */ /* 0x010fca0007ffe1ff */
[----:B-1----:R-:W-:Y:S01]  /*0f30*/  IMAD R96, R5, R96, UR5 ;  /* 0x0000000505607e24 */ /* 0x002fe2000f8e0260 */
[----:B---3--:R-:W-:-:S05]  /*0f40*/  IADD3 R94, PT, PT, -R94, RZ, RZ ;  /* 0x000000ff5e5e7210 */ /* 0x008fca0007ffe1ff */
[----:B--2---:R-:W-:Y:S01]  /*0f50*/  IMAD R94, R3, R94, UR4 ;  /* 0x00000004035e7e24 */ /* 0x004fe2000f8e025e */
[----:B------:R-:W-:Y:S06]  /*0f60*/  @!P0 BRA `(.L_x_15) ;  /* 0x0000000000b88947 */ /* 0x000fec0003800000 */
[----:B------:R-:W1:Y:S01]  /*0f70*/  LDC.64 R4, c[0x0][0xb18] ;  /* 0x0002c600ff047b82 */ /* 0x000e620000000a00 */
[----:B------:R-:W-:-:S07]  /*0f80*/  ISETP.NE.AND P0, PT, R9, 0x1, PT ;  /* 0x000000010900780c */ /* 0x000fce0003f05270 */
[----:B------:R-:W2:Y:S08]  /*0f90*/  LDC R10, c[0x0][0xb0c] ;  /* 0x0002c300ff0a7b82 */ /* 0x000eb00000000800 */
[----:B------:R-:W3:Y:S08]  /*0fa0*/  LDC R11, c[0x0][0x370] ;  /* 0x0000dc00ff0b7b82 */ /* 0x000ef00000000800 */
[----:B------:R-:W4:Y:S01]  /*0fb0*/  LDC R12, c[0x0][0x374] ;  /* 0x0000dd00ff0c7b82 */ /* 0x000f220000000800 */
[----:B-1----:R-:W-:-:S07]  /*0fc0*/  ISETP.NE.AND P1, PT, R4, 0x1, PT ;  /* 0x000000010400780c */ /* 0x002fce0003f25270 */
[----:B------:R-:W3:Y:S01]  /*0fd0*/  LDC.64 R6, c[0x0][0xb10] ;  /* 0x0002c400ff067b82 */ /* 0x000ee20000000a00 */
[----:B--2---:R-:W-:-:S07]  /*0fe0*/  ISETP.NE.AND P2, PT, R10, 0x1, PT ;  /* 0x000000010a00780c */ /* 0x004fce0003f45270 */
[----:B------:R-:W1:Y:S08]  /*0ff0*/  LDC R8, c[0x0][0xb20] ;  /* 0x0002c800ff087b82 */ /* 0x000e700000000800 */
[----:B------:R-:W2:Y:S01]  /*1000*/  LDC.64 R2, c[0x0][0xb28] ;  /* 0x0002ca00ff027b82 */ /* 0x000ea20000000a00 */
[----:B----4-:R-:W-:-:S04]  /*1010*/  IMAD.HI.U32 R13, R12, R5, RZ ;  /* 0x000000050c0d7227 */ /* 0x010fc800078e00ff */
[----:B------:R-:W-:-:S04]  /*1020*/  IMAD.HI.U32 R5, R20, R5, RZ ;  /* 0x0000000514057227 */ /* 0x000fc800078e00ff */
[----:B---3--:R-:W-:-:S04]  /*1030*/  IMAD.HI.U32 R14, R11, R6, RZ ;  /* 0x000000060b0e7227 */ /* 0x008fc800078e00ff */
[C---:B------:R-:W-:Y:S01]  /*1040*/  IMAD.HI.U32 R16, R21.reuse, R6, RZ ;  /* 0x0000000615107227 */ /* 0x040fe200078e00ff */
[-C--:B------:R-:W-:Y:S02]  /*1050*/  @P2 SHF.R.U32.HI R11, RZ, R7.reuse, R14 ;  /* 0x00000007ff0b2219 */ /* 0x080fe4000001160e */
[-C--:B-1----:R-:W-:Y:S02]  /*1060*/  @P1 SHF.R.U32.HI R12, RZ, R8.reuse, R13 ;  /* 0x00000008ff0c1219 */ /* 0x082fe4000001160d */
[----:B------:R-:W-:Y:S02]  /*1070*/  SHF.R.U32.HI R5, RZ, R8, R5 ;  /* 0x00000008ff057219 */ /* 0x000fe40000011605 */
[----:B------:R-:W-:Y:S02]  /*1080*/  SHF.R.U32.HI R16, RZ, R7, R16 ;  /* 0x00000007ff107219 */ /* 0x000fe40000011610 */
[----:B------:R-:W-:Y:S01]  /*1090*/  SEL R5, R20, R5, !P1 ;  /* 0x0000000514057207 */ /* 0x000fe20004800000 */
[----:B--2---:R-:W-:Y:S01]  /*10a0*/  IMAD.HI.U32 R14, R12, R2, RZ ;  /* 0x000000020c0e7227 */ /* 0x004fe200078e00ff */
[----:B------:R-:W-:-:S02]  /*10b0*/  SEL R7, R21, R16, !P2 ;  /* 0x0000001015077207 */ /* 0x000fc40005000000 */
[----:B------:R-:W-:Y:S01]  /*10c0*/  IADD3 R13, PT, PT, -R5, RZ, RZ ;  /* 0x000000ff050d7210 */ /* 0x000fe20007ffe1ff */
[----:B------:R-:W-:Y:S01]  /*10d0*/  IMAD.HI.U32 R6, R11, R2, RZ ;  /* 0x000000020b067227 */ /* 0x000fe200078e00ff */
[----:B------:R-:W-:-:S03]  /*10e0*/  @P0 SHF.R.U32.HI R12, RZ, R3, R14 ;  /* 0x00000003ff0c0219 */ /* 0x000fc6000001160e */
[----:B------:R-:W-:Y:S01]  /*10f0*/  IMAD R13, R4, R13, R20 ;  /* 0x0000000d040d7224 */ /* 0x000fe200078e0214 */
[----:B------:R-:W-:Y:S01]  /*1100*/  @P0 SHF.R.U32.HI R11, RZ, R3, R6 ;  /* 0x00000003ff0b0219 */ /* 0x000fe20000011606 */
[----:B------:R-:W-:-:S04]  /*1110*/  IMAD R12, R12, R9, RZ ;  /* 0x000000090c0c7224 */ /* 0x000fc800078e02ff */
[----:B------:R-:W-:Y:S01]  /*1120*/  IMAD R6, R11, R9, RZ ;  /* 0x000000090b067224 */ /* 0x000fe200078e02ff */
[----:B------:R-:W-:-:S04]  /*1130*/  ISETP.GE.AND P1, PT, R5, R12, PT ;  /* 0x0000000c0500720c */ /* 0x000fc80003f26270 */
[----:B------:R-:W-:Y:S01]  /*1140*/  ISETP.GE.OR P1, PT, R7, R6, P1 ;  /* 0x000000060700720c */ /* 0x000fe20000f26670 */
[----:B------:R-:W-:-:S05]  /*1150*/  IMAD.HI.U32 R6, R5, R2, RZ ;  /* 0x0000000205067227 */ /* 0x000fca00078e00ff */
[----:B------:R-:W-:-:S04]  /*1160*/  SHF.R.U32.HI R6, RZ, R3, R6 ;  /* 0x00000003ff067219 */ /* 0x000fc80000011606 */
[----:B------:R-:W-:-:S03]  /*1170*/  SEL R6, R5, R6, !P0 ;  /* 0x0000000605067207 */ /* 0x000fc60004000000 */
[----:B------:R-:W-:Y:S01]  /*1180*/  @!P1 IMAD.HI.U32 R8, R7, R2, RZ ;  /* 0x0000000207089227 */ /* 0x000fe200078e00ff */
[----:B------:R-:W-:-:S04]  /*1190*/  IADD3 R2, PT, PT, -R6, RZ, RZ ;  /* 0x000000ff06027210 */ /* 0x000fc80007ffe1ff */
[----:B------:R-:W-:Y:S01]  /*11a0*/  @!P1 SHF.R.U32.HI R8, RZ, R3, R8 ;  /* 0x00000003ff089219 */ /* 0x000fe20000011608 */
[----:B------:R-:W-:-:S03]  /*11b0*/  IMAD R2, R9, R2, R5 ;  /* 0x0000000209027224 */ /* 0x000fc600078e0205 */
[----:B------:R-:W-:-:S05]  /*11c0*/  @!P1 SEL R3, R7, R8, !P0 ;  /* 0x0000000807039207 */ /* 0x000fca0004000000 */
[--C-:B------:R-:W-:Y:S02]  /*11d0*/  @!P1 IMAD.IADD R6, R6, 0x1, -R3.reuse ;  /* 0x0000000106069824 */ /* 0x100fe400078e0a03 */
[----:B------:R-:W-:Y:S01]  /*11e0*/  @!P1 IMAD R3, R2, R11, R3 ;  /* 0x0000000b02039224 */ /* 0x000fe200078e0203 */
[----:B------:R-:W-:Y:S01]  /*11f0*/  IADD3 R2, PT, PT, -R7, RZ, RZ ;  /* 0x000000ff07027210 */ /* 0x000fe20007ffe1ff */
[----:B------:R-:W-:Y:S02]  /*1200*/  @!P1 IMAD R5, R6, R9, R7 ;  /* 0x0000000906059224 */ /* 0x000fe400078e0207 */
[----:B------:R-:W-:Y:S02]  /*1210*/  @!P1 IMAD.MOV.U32 R7, RZ, RZ, R3 ;  /* 0x000000ffff079224 */ /* 0x000fe400078e0003 */
[----:B------:R-:W-:Y:S02]  /*1220*/  IMAD R2, R10, R2, R21 ;  /* 0x000000020a027224 */ /* 0x000fe400078e0215 */
[----:B------:R-:W-:-:S02]  /*1230*/  IMAD R20, R5, R4, R13 ;  /* 0x0000000405147224 */ /* 0x000fc400078e020d */
[----:B------:R-:W-:Y:S02]  /*1240*/  IMAD R21, R7, R10, R2 ;  /* 0x0000000a07157224 */ /* 0x000fe400078e0202 */
.L_x_15:
[----:B------:R-:W1:Y:S01]  /*1250*/  LDCU UR4, c[0x0][0xb30] ;  /* 0x00016600ff0477ac */ /* 0x000e620008000800 */
[----:B------:R-:W2:Y:S08]  /*1260*/  S2UR UR37, SR_CgaCtaId ;  /* 0x00000000002579c3 */ /* 0x000eb00000008800 */
[----:B------:R-:W3:Y:S01]  /*1270*/  LDC R40, c[0x0][0xb24] ;  /* 0x0002c900ff287b82 */ /* 0x000ee20000000800 */
[----:B-1----:R-:W-:-:S09]  /*1280*/  UISETP.NE.AND UP1, UPT, UR4, 0x1, UPT ;  /* 0x000000010400788c */ /* 0x002fd2000bf25270 */
[----:B--2---:R-:W-:Y:S05]  /*1290*/  BRA.U UP1, `(.L_x_16) ;  /* 0x0000000101407547 */ /* 0x004fea000b800000 */
[----:B------:R-:W1:Y:S08]  /*12a0*/  LDC.64 R4, c[0x0][0xb10] ;  /* 0x0002c400ff047b82 */ /* 0x000e700000000a00 */
[----:B------:R-:W2:Y:S08]  /*12b0*/  LDC.64 R2, c[0x0][0xb18] ;  /* 0x0002c600ff027b82 */ /* 0x000eb00000000a00 */
[----:B------:R-:W4:Y:S08]  /*12c0*/  LDC R6, c[0x0][0xb20] ;  /* 0x0002c800ff067b82 */ /* 0x000f300000000800 */
[----:B------:R-:W3:Y:S01]  /*12d0*/  LDC R8, c[0x0][0xb0c] ;  /* 0x0002c300ff087b82 */ /* 0x000ee20000000800 */
[----:B-1----:R-:W-:-:S05]  /*12e0*/  IMAD.HI.U32 R4, R21, R4, RZ ;  /* 0x0000000415047227 */ /* 0x002fca00078e00ff */
[----:B------:R-:W-:Y:S01]  /*12f0*/  SHF.R.U32.HI R4, RZ, R5, R4 ;  /* 0x00000005ff047219 */ /* 0x000fe20000011604 */
[----:B--2---:R-:W-:Y:S01]  /*1300*/  IMAD.HI.U32 R3, R20, R3, RZ ;  /* 0x0000000314037227 */ /* 0x004fe200078e00ff */
[----:B------:R-:W-:-:S04]  /*1310*/  ISETP.NE.AND P0, PT, R2, 0x1, PT ;  /* 0x000000010200780c */ /* 0x000fc80003f05270 */
[----:B----4-:R-:W-:-:S04]  /*1320*/  SHF.R.U32.HI R3, RZ, R6, R3 ;  /* 0x00000006ff037219 */ /* 0x010fc80000011603 */
[----:B------:R-:W-:Y:S02]  /*1330*/  SEL R3, R20, R3, !P0 ;  /* 0x0000000314037207 */ /* 0x000fe40004000000 */
[----:B---3--:R-:W-:-:S04]  /*1340*/  ISETP.NE.AND P1, PT, R8, 0x1, PT ;  /* 0x000000010800780c */ /* 0x008fc80003f25270 */
[----:B------:R-:W-:-:S05]  /*1350*/  SEL R4, R21, R4, !P1 ;  /* 0x0000000415047207 */ /* 0x000fca0004800000 */
[----:B------:R-:W-:Y:S02]  /*1360*/  IMAD.IADD R5, R3, 0x1, -R4 ;  /* 0x0000000103057824 */ /* 0x000fe400078e0a04 */
[----:B------:R-:W-:Y:S02]  /*1370*/  IMAD.IADD R3, R4, 0x1, -R3 ;  /* 0x0000000104037824 */ /* 0x000fe400078e0a03 */
[----:B------:R-:W-:Y:S02]  /*1380*/  IMAD R21, R5, R8, R21 ;  /* 0x0000000805157224 */ /* 0x000fe400078e0215 */
[----:B------:R-:W-:-:S07]  /*1390*/  IMAD R20, R3, R2, R20 ;  /* 0x0000000203147224 */ /* 0x000fce00078e0214 */
.L_x_16:
[----:B------:R-:W-:Y:S01]  /*13a0*/  BAR.SYNC.DEFER_BLOCKING 0x0 ;  /* 0x0000000000007b1d */ /* 0x000fe20000010000 */
[----:B------:R-:W-:Y:S01]  /*13b0*/  UISETP.NE.AND UP1, UPT, UR8, 0x2, UPT ;  /* 0x000000020800788c */ /* 0x000fe2000bf25270 */
[----:B------:R-:W-:Y:S02]  /*13c0*/  ISETP.NE.OR P5, PT, R0, 0x2, !P5 ;  /* 0x000000020000780c */ /* 0x000fe40006fa5670 */
[----:B------:R-:W-:-:S06]  /*13d0*/  LOP3.LUT R2, R108, 0x1f, RZ, 0xc0, !PT ;  /* 0x0000001f6c027812 */ /* 0x000fcc00078ec0ff */
[----:B------:R-:W-:Y:S05]  /*13e0*/  BRA.U UP1, `(.L_x_17) ;  /* 0x0000001101f07547 */ /* 0x000fea000b800000 */
[----:B------:R-:W1:Y:S01]  /*13f0*/  LDCU UR13, c[0x0][0x38c] ;  /* 0x00007180ff0d77ac */ /* 0x000e620008000800 */
[----:B------:R-:W2:Y:S01]  /*1400*/  LDC R9, c[0x0][0x370] ;  /* 0x0000dc00ff097b82 */ /* 0x000ea20000000800 */
[----:B------:R-:W-:Y:S01]  /*1410*/  PLOP3.LUT P1, PT, PT, PT, UP2, 0x80, 0x8 ;  /* 0x000000000008781c */ /* 0x000fe20003f2f028 */
[----:B------:R-:W-:Y:S01]  /*1420*/  HFMA2 R12, -RZ, RZ, 0, 0 ;  /* 0x00000000ff0c7431 */ /* 0x000fe200000001ff */
[----:B------:R-:W-:Y:S01]  /*1430*/  ISETP.EQ.OR P4, PT, R2, RZ, P5 ;  /* 0x000000ff0200720c */ /* 0x000fe20002f82670 */
[----:B------:R-:W-:Y:S01]  /*1440*/  IMAD.MOV.U32 R15, RZ, RZ, 0x1 ;  /* 0x00000001ff0f7424 */ /* 0x000fe200078e00ff */
[----:B------:R-:W-:Y:S01]  /*1450*/  PLOP3.LUT P1, PT, P1, PT, PT, 0x8, 0x80 ;  /* 0x000000000080781c */ /* 0x000fe20000f2e170 */
[----:B------:R-:W-:Y:S01]  /*1460*/  IMAD.MOV.U32 R14, RZ, RZ, RZ ;  /* 0x000000ffff0e7224 */ /* 0x000fe200078e00ff */
[----:B------:R-:W-:Y:S01]  /*1470*/  MOV R8, 0x1 ;  /* 0x0000000100087802 */ /* 0x000fe20000000f00 */
[----:B------:R-:W4:Y:S01]  /*1480*/  LDC R0, c[0x0][0x374] ;  /* 0x0000dd00ff007b82 */ /* 0x000f220000000800 */
[----:B------:R-:W-:Y:S01]  /*1490*/  IMAD.MOV.U32 R10, RZ, RZ, RZ ;  /* 0x000000ffff0a7224 */ /* 0x000fe200078e00ff */
[----:B------:R-:W2:Y:S01]  /*14a0*/  LDCU.64 UR22, c[0x0][0x348] ;  /* 0x00006900ff1677ac */ /* 0x000ea20008000a00 */
[----:B------:R-:W-:Y:S01]  /*14b0*/  UMOV UR6, URZ ;  /* 0x000000ff00067c82 */ /* 0x000fe20008000000 */
[----:B-1----:R-:W-:-:S04]  /*14c0*/  UIADD3 UR5, UPT, UPT, UR13, 0x7f, URZ ;  /* 0x0000007f0d057890 */ /* 0x002fc8000fffe0ff */
[----:B------:R-:W-:-:S04]  /*14d0*/  USHF.R.S32.HI UR4, URZ, 0x1f, UR5 ;  /* 0x0000001fff047899 */ /* 0x000fc80008011405 */
[----:B------:R-:W-:-:S04]  /*14e0*/  ULEA.HI UR4, UR4, UR5, URZ, 0x7 ;  /* 0x0000000504047291 */ /* 0x000fc8000f8f38ff */
[----:B------:R-:W-:Y:S02]  /*14f0*/  USHF.R.S32.HI UR15, URZ, 0x7, UR4 ;  /* 0x00000007ff0f7899 */ /* 0x000fe40008011404 */
[----:B------:R-:W-:Y:S02]  /*1500*/  UIADD3 UR4, UPT, UPT, UR13, -0x1, URZ ;  /* 0xffffffff0d047890 */ /* 0x000fe4000fffe0ff */
[----:B------:R-:W-:Y:S02]  /*1510*/  UISETP.LT.U32.AND UP0, UPT, UR15, 0x8, UPT ;  /* 0x000000080f00788c */ /* 0x000fe4000bf01070 */
[----:B------:R-:W-:Y:S02]  /*1520*/  UISETP.GE.U32.AND UP1, UPT, UR4, -0xff, UPT ;  /* 0xffffff010400788c */ /* 0x000fe4000bf26070 */
[----:B------:R-:W-:Y:S02]  /*1530*/  USEL UR14, UR15, 0x8, UP0 ;  /* 0x000000080f0e7887 */ /* 0x000fe40008000000 */
[----:B------:R-:W-:-:S02]  /*1540*/  UIADD3 UR13, UPT, UPT, UR13, 0xfe, URZ ;  /* 0x000000fe0d0d7890 */ /* 0x000fc4000fffe0ff */
[----:B------:R-:W-:Y:S02]  /*1550*/  UIADD3 UR5, UPT, UPT, UR14, -0x1, URZ ;  /* 0xffffffff0e057890 */ /* 0x000fe4000fffe0ff */
[----:B------:R-:W-:-:S03]  /*1560*/  UIADD3 UR7, UPT, UPT, UR15, -UR14, URZ ;  /* 0x8000000e0f077290 */ /* 0x000fc6000fffe0ff */
[----:B------:R-:W-:-:S04]  /*1570*/  @UP1 UIADD3 UR5, UPT, UPT, UR14, URZ, URZ ;  /* 0x000000ff0e051290 */ /* 0x000fc8000fffe0ff */
[----:B--2---:R-:W-:-:S12]  /*1580*/  UIADD3 UR5, UPT, UPT, UR5, 0x1, URZ ;  /* 0x0000000105057890 */ /* 0x004fd8000fffe0ff */
.L_x_35:
[----:B------:R-:W-:Y:S01]  /*1590*/  UISETP.NE.AND UP0, UPT, UR37, URZ, UPT ;  /* 0x000000ff2500728c */ /* 0x000fe2000bf05270 */
[----:B------:R-:W1:Y:S08]  /*15a0*/  S2UR UR37, SR_CgaCtaId ;  /* 0x00000000002579c3 */ /* 0x000e700000008800 */
[----:B------:R-:W-:Y:S05]  /*15b0*/  BRA.U UP0, `(.L_x_18) ;  /* 0x0000000100347547 */ /* 0x000fea000b800000 */
[----:B------:R-:W2:Y:S01]  /*15c0*/  S2R R2, SR_CgaCtaId ;  /* 0x0000000000027919 */ /* 0x000ea20000008800 */
[----:B------:R-:W-:-:S04]  /*15d0*/  MOV R3, 0x400 ;  /* 0x0000040000037802 */ /* 0x000fc80000000f00 */
[----:B--2---:R-:W-:Y:S02]  /*15e0*/  LEA R3, R2, R3, 0x18 ;  /* 0x0000000302037211 */ /* 0x004fe400078ec0ff */
[----:B------:R-:W-:-:S03]  /*15f0*/  SHF.L.U32 R2, R8, 0x1f, RZ ;  /* 0x0000001f08027819 */ /* 0x000fc600000006ff */
[----:B------:R-:W-:-:S04]  /*1600*/  IMAD R3, R10, 0x8, R3 ;  /* 0x000000080a037824 */ /* 0x000fc800078e0203 */
[----:B------:R-:W2:Y:S02]  /*1610*/  SYNCS.PHASECHK.TRANS64.TRYWAIT P0, [R3+URZ+0x120], R2 ;  /* 0x00012002030075a7 */ /* 0x000ea400080011ff */
[----:B--2---:R-:W-:Y:S05]  /*1620*/  @!P0 BRA `(.L_x_19) ;  /* 0x0000005c008c8947 */ /* 0x004fea0003800000 */
.L_x_109:
[----:B------:R-:W-:Y:S01]  /*1630*/  VIADD R10, R10, 0x1 ;  /* 0x000000010a0a7836 */ /* 0x000fe20000000000 */
[----:B------:R2:W-:Y:S04]  /*1640*/  SYNCS.ARRIVE.TRANS64.A1T0 RZ, [R3+URZ+0x110], RZ ;  /* 0x000110ff03ff79a7 */ /* 0x0005e800081000ff */
[----:B------:R-:W-:-:S04]  /*1650*/  ISETP.NE.AND P0, PT, R10, 0x2, PT ;  /* 0x000000020a00780c */ /* 0x000fc80003f05270 */
[----:B------:R-:W-:Y:S02]  /*1660*/  SEL R10, R10, RZ, P0 ;  /* 0x000000ff0a0a7207 */ /* 0x000fe40000000000 */
[----:B--2---:R-:W-:-:S04]  /*1670*/  SEL R3, RZ, 0x1, P0 ;  /* 0x00000001ff037807 */ /* 0x004fc80000000000 */
[----:B------:R-:W-:-:S07]  /*1680*/  LOP3.LUT R8, R8, R3, RZ, 0x3c, !PT ;  /* 0x0000000308087212 */ /* 0x000fce00078e3cff */
.L_x_18:
[----:B------:R-:W-:Y:S01]  /*1690*/  UMOV UR4, 0x400 ;  /* 0x0000040000047882 */ /* 0x000fe20000000000 */
[----:B------:R-:W-:Y:S01]  /*16a0*/  SHF.L.U32 R2, R15, 0x1f, RZ ;  /* 0x0000001f0f027819 */ /* 0x000fe200000006ff */
[----:B-1----:R-:W-:Y:S01]  /*16b0*/  ULEA UR4, UR37, UR4, 0x18 ;  /* 0x0000000425047291 */ /* 0x002fe2000f8ec0ff */
[----:B------:R-:W-:Y:S01]  /*16c0*/  R2UR UR35, R21 ;  /* 0x00000000152372ca */ /* 0x000fe200000e0000 */
[----:B------:R-:W-:Y:S01]  /*16d0*/  UISETP.GE.U32.AND UP0, UPT, UR13, 0xff, UPT ;  /* 0x000000ff0d00788c */ /* 0x000fe2000bf06070 */
[----:B------:R-:W-:Y:S01]  /*16e0*/  R2UR UR11, R20 ;  /* 0x00000000140b72ca */ /* 0x000fe200000e0000 */
[----:B------:R-:W-:Y:S01]  /*16f0*/  ULEA UR8, UR6, UR4, 0x3 ;  /* 0x0000000406087291 */ /* 0x000fe2000f8e18ff */
[----:B------:R-:W-:-:S08]  /*1700*/  UMOV UR24, URZ ;  /* 0x000000ff00187c82 */ /* 0x000fd00008000000 */
[----:B------:R1:W2:Y:S01]  /*1710*/  SYNCS.PHASECHK.TRANS64.TRYWAIT P0, [UR8+0x40], R2 ;  /* 0x00004002ff0075a7 */ /* 0x0002a20008001108 */
[----:B------:R-:W-:Y:S02]  /*1720*/  USHF.L.U32 UR35, UR35, 0x6, URZ ;  /* 0x0000000623237899 */ /* 0x000fe400080006ff */
[----:B------:R-:W-:Y:S01]  /*1730*/  USHF.L.U32 UR11, UR11, 0x7, URZ ;  /* 0x000000070b0b7899 */ /* 0x000fe200080006ff */
[----:B------:R-:W-:Y:S11]  /*1740*/  BRA.U !UP0, `(.L_x_20) ;  /* 0x0000000108a87547 */ /* 0x000ff6000b800000 */
[----:B------:R-:W-:Y:S01]  /*1750*/  UMOV UR16, URZ ;  /* 0x000000ff00107c82 */ /* 0x000fe20008000000 */
[----:B------:R-:W-:-:S05]  /*1760*/  UMOV UR17, UR6 ;  /* 0x0000000600117c82 */ /* 0x000fca0008000000 */
.L_x_25:
[----:B-1----:R-:W-:Y:S01]  /*1770*/  ULEA UR33, UR17, UR4, 0x3 ;  /* 0x0000000411217291 */ /* 0x002fe2000f8e18ff */
[----:B--2---:R-:W-:Y:S01]  /*1780*/  @!P5 MOV R3, 0x6000 ;  /* 0x000060000003d802 */ /* 0x004fe20000000f00 */
[----:B--2---:R-:W-:Y:S10]  /*1790*/  @P0 BRA `(.L_x_21) ;  /* 0x00000000000c0947 */ /* 0x004ff40003800000 */
[----:B------:R-:W-:-:S04]  /*17a0*/  SHF.L.U32 R5, R15, 0x1f, RZ ;  /* 0x0000001f0f057819 */ /* 0x000fc800000006ff */
[----:B------:R-:W2:Y:S02]  /*17b0*/  SYNCS.PHASECHK.TRANS64.TRYWAIT P0, [UR33+0x40], R5 ;  /* 0x00004005ff0075a7 */ /* 0x000ea40008001121 */
[----:B--2---:R-:W-:Y:S05]  /*17c0*/  @!P0 BRA `(.L_x_22) ;  /* 0x0000005c00388947 */ /* 0x004fea0003800000 */
.L_x_21:
[----:B------:R2:W-:Y:S01]  /*17d0*/  @!P5 SYNCS.ARRIVE.TRANS64 RZ, [UR33], R3 ;  /* 0x00000003ffffd9a7 */ /* 0x0005e20008000021 */
[----:B------:R-:W-:Y:S04]  /*17e0*/  BSSY.RECONVERGENT B0, `(.L_x_23) ;  /* 0x0000003000007945 */ /* 0x000fe80003800200 */
[----:B------:R-:W-:Y:S05]  /*17f0*/  @P4 BRA `(.L_x_24) ;  /* 0x0000000000044947 */ /* 0x000fea0003800000 */
[----:B------:R-:W-:Y:S05]  /*1800*/  BPT.TRAP 0x1 ;  /* 0x000000040000795c */ /* 0x000fea0000300000 */
.L_x_24:
[----:B------:R-:W-:Y:S05]  /*1810*/  BSYNC.RECONVERGENT B0 ;  /* 0x0000000000007941 */ /* 0x000fea0003800200 */
.L_x_23:
[----:B------:R-:W-:Y:S02]  /*1820*/  UIADD3 UR6, UPT, UPT, UR17, 0x1, URZ ;  /* 0x0000000111067890 */ /* 0x000fe4000fffe0ff */
[----:B------:R-:W-:Y:S02]  /*1830*/  ULEA UR32, UR17, UR4, 0xd ;  /* 0x0000000411207291 */ /* 0x000fe4000f8e68ff */
[----:B------:R-:W-:Y:S02]  /*1840*/  UISETP.NE.AND UP0, UPT, UR6, 0x8, UPT ;  /* 0x000000080600788c */ /* 0x000fe4000bf05270 */
[----:B------:R-:W-:Y:S02]  /*1850*/  UIADD3 UR26, UP1, UPT, UR22, 0x80, URZ ;  /* 0x00000080161a7890 */ /* 0x000fe4000ff3e0ff */
[----:B------:R-:W-:Y:S02]  /*1860*/  USEL UR9, URZ, 0x1, UP0 ;  /* 0x00000001ff097887 */ /* 0x000fe40008000000 */
[----:B------:R-:W-:-:S02]  /*1870*/  USEL UR6, UR6, URZ, UP0 ;  /* 0x000000ff06067287 */ /* 0x000fc40008000000 */
[----:B------:R-:W-:Y:S02]  /*1880*/  UIADD3 UR20, UP0, UPT, UR22, 0x180, URZ ;  /* 0x0000018016147890 */ /* 0x000fe4000ff1e0ff */
[----:B------:R-:W-:Y:S01]  /*1890*/  ULEA UR8, UR6, UR4, 0x3 ;  /* 0x0000000406087291 */ /* 0x000fe2000f8e18ff */
[----:B------:R-:W-:Y:S01]  /*18a0*/  LOP3.LUT R15, R15, UR9, RZ, 0x3c, !PT ;  /* 0x000000090f0f7c12 */ /* 0x000fe2000f8e3cff */
[----:B------:R-:W-:Y:S02]  /*18b0*/  USHF.L.U32 UR34, UR16, 0x7, URZ ;  /* 0x0000000710227899 */ /* 0x000fe400080006ff */
[----:B------:R-:W-:Y:S01]  /*18c0*/  UIADD3.X UR27, UPT, UPT, URZ, UR23, URZ, UP1, !UPT ;  /* 0x00000017ff1b7290 */ /* 0x000fe20008ffe4ff */
[----:B-1----:R-:W-:Y:S01]  /*18d0*/  SHF.L.U32 R2, R15, 0x1f, RZ ;  /* 0x0000001f0f027819 */ /* 0x002fe200000006ff */
[----:B------:R-:W-:Y:S02]  /*18e0*/  UIADD3 UR32, UPT, UPT, UR32, 0x4400, URZ ;  /* 0x0000440020207890 */ /* 0x000fe4000fffe0ff */
[----:B------:R-:W-:Y:S01]  /*18f0*/  UIADD3.X UR21, UPT, UPT, URZ, UR23, URZ, UP0, !UPT ;  /* 0x00000017ff157290 */ /* 0x000fe200087fe4ff */
[----:B------:R1:W1:Y:S01]  /*1900*/  SYNCS.PHASECHK.TRANS64.TRYWAIT P0, [UR8+0x40], R2 ;  /* 0x00004002ff0075a7 */ /* 0x0002620008001108 */
[----:B------:R-:W-:Y:S01]  /*1910*/  ULEA UR8, UR17, UR4, 0xe ;  /* 0x0000000411087291 */ /* 0x000fe2000f8e70ff */
[----:B------:R-:W-:Y:S01]  /*1920*/  UMOV UR18, 0x0 ;  /* 0x0000000000127882 */ /* 0x000fe20000000000 */
[----:B------:R-:W-:-:S02]  /*1930*/  UMOV UR19, 0x10000000 ;  /* 0x1000000000137882 */ /* 0x000fc40000000000 */
[----:B------:R-:W-:Y:S01]  /*1940*/  UIADD3 UR8, UPT, UPT, UR8, 0x14400, URZ ;  /* 0x0001440008087890 */ /* 0x000fe2000fffe0ff */
[----:B------:R1:W-:Y:S01]  /*1950*/  UTMALDG.3D [UR32], [UR26], desc[UR18] ;  /* 0x000012201a0075b4 */ /* 0x0003e20008011000 */
[----:B------:R-:W-:Y:S01]  /*1960*/  UMOV UR12, UR36 ;  /* 0x00000024000c7c82 */ /* 0x000fe20008000000 */
[----:B------:R-:W-:Y:S01]  /*1970*/  UMOV UR9, UR33 ;  /* 0x0000002100097c82 */ /* 0x000fe20008000000 */
[----:B------:R-:W-:Y:S01]  /*1980*/  UMOV UR10, UR34 ;  /* 0x00000022000a7c82 */ /* 0x000fe20008000000 */
[----:B------:R-:W-:Y:S01]  /*1990*/  UIADD3 UR16, UPT, UPT, UR16, 0x1, URZ ;  /* 0x0000000110107890 */ /* 0x000fe2000fffe0ff */
[----:B------:R-:W-:Y:S01]  /*19a0*/  UMOV UR24, UR5 ;  /* 0x0000000500187c82 */ /* 0x000fe20008000000 */
[----:B------:R-:W-:Y:S02]  /*19b0*/  UMOV UR17, UR6 ;  /* 0x0000000600117c82 */ /* 0x000fe40008000000 */
[----:B------:R1:W-:Y:S01]  /*19c0*/  UTMALDG.3D [UR8], [UR20], desc[UR18] ;  /* 0x00001208140075b4 */ /* 0x0003e20008011000 */
[----:B------:R-:W-:-:S09]  /*19d0*/  UISETP.NE.AND UP0, UPT, UR16, UR5, UPT ;  /* 0x000000051000728c */ /* 0x000fd2000bf05270 */
[----:B------:R-:W-:Y:S05]  /*19e0*/  BRA.U UP0, `(.L_x_25) ;  /* 0xfffffffd00607547 */ /* 0x000fea000b83ffff */
.L_x_20:
[----:B-1----:R-:W-:Y:S01]  /*19f0*/  ULEA UR8, UR6, UR4, 0x3 ;  /* 0x0000000406087291 */ /* 0x002fe2000f8e18ff */
[----:B------:R-:W-:Y:S01]  /*1a00*/  SHF.L.U32 R2, R15, 0x1f, RZ ;  /* 0x0000001f0f027819 */ /* 0x000fe200000006ff */
[----:B------:R-:W-:Y:S01]  /*1a10*/  @!P1 SYNCS.ARRIVE.TRANS64.A1T0 RZ, [UR4+0xa8], RZ ;  /* 0x0000a8ffffff99a7 */ /* 0x000fe20008100004 */
[----:B------:R-:W-:-:S06]  /*1a20*/  UISETP.GT.AND UP0, UPT, UR15, UR14, UPT ;  /* 0x0000000e0f00728c */ /* 0x000fcc000bf04270 */
[----:B--2---:R1:W2:Y:S03]  /*1a30*/  SYNCS.PHASECHK.TRANS64.TRYWAIT P0, [UR8+0x40], R2 ;  /* 0x00004002ff0075a7 */ /* 0x0042a60008001108 */
[----:B------:R-:W-:Y:S05]  /*1a40*/  BRA.U !UP0, `(.L_x_26) ;  /* 0x0000000108ac7547 */ /* 0x000fea000b800000 */
[----:B------:R-:W-:Y:S01]  /*1a50*/  UIADD3 UR21, UPT, UPT, UR7, UR24, URZ ;  /* 0x0000001807157290 */ /* 0x000fe2000fffe0ff */
[----:B------:R-:W-:-:S11]  /*1a60*/  UMOV UR25, UR6 ;  /* 0x0000000600197c82 */ /* 0x000fd60008000000 */
.L_x_31:
[----:B-1----:R-:W-:Y:S01]  /*1a70*/  ULEA UR17, UR25, UR4, 0x3 ;  /* 0x0000000419117291 */ /* 0x002fe2000f8e18ff */
[----:B--2---:R-:W-:Y:S01]  /*1a80*/  @!P5 MOV R3, 0x6000 ;  /* 0x000060000003d802 */ /* 0x004fe20000000f00 */
[----:B--2---:R-:W-:Y:S10]  /*1a90*/  @P0 BRA `(.L_x_27) ;  /* 0x00000000000c0947 */ /* 0x004ff40003800000 */
[----:B------:R-:W-:-:S04]  /*1aa0*/  SHF.L.U32 R5, R15, 0x1f, RZ ;  /* 0x0000001f0f057819 */ /* 0x000fc800000006ff */
[----:B------:R-:W2:Y:S02]  /*1ab0*/  SYNCS.PHASECHK.TRANS64.TRYWAIT P0, [UR17+0x40], R5 ;  /* 0x00004005ff0075a7 */ /* 0x000ea40008001111 */
[----:B--2---:R-:W-:Y:S05]  /*1ac0*/  @!P0 BRA `(.L_x_28) ;  /* 0x0000005800908947 */ /* 0x004fea0003800000 */
.L_x_27:
[----:B------:R2:W-:Y:S01]  /*1ad0*/  @!P5 SYNCS.ARRIVE.TRANS64 RZ, [UR17], R3 ;  /* 0x00000003ffffd9a7 */ /* 0x0005e20008000011 */
[----:B------:R-:W-:Y:S04]  /*1ae0*/  BSSY.RECONVERGENT B0, `(.L_x_29) ;  /* 0x0000003000007945 */ /* 0x000fe80003800200 */
[----:B------:R-:W-:Y:S05]  /*1af0*/  @P4 BRA `(.L_x_30) ;  /* 0x0000000000044947 */ /* 0x000fea0003800000 */
[----:B------:R-:W-:Y:S05]  /*1b00*/  BPT.TRAP 0x1 ;  /* 0x000000040000795c */ /* 0x000fea0000300000 */
.L_x_30:
[----:B------:R-:W-:Y:S05]  /*1b10*/  BSYNC.RECONVERGENT B0 ;  /* 0x0000000000007941 */ /* 0x000fea0003800200 */
.L_x_29:
        /* <DEDUP_REMOVED lines=10> */
[----:B------:R-:W-:Y:S01]  /*1bc0*/  UIADD3 UR16, UPT, UPT, UR16, 0x4400, URZ ;  /* 0x0000440010107890 */ /* 0x000fe2000fffe0ff */
[----:B-1----:R-:W-:Y:S01]  /*1bd0*/  SHF.L.U32 R2, R15, 0x1f, RZ ;  /* 0x0000001f0f027819 */ /* 0x002fe200000006ff */
[----:B------:R-:W-:Y:S02]  /*1be0*/  UIADD3.X UR31, UPT, UPT, URZ, UR23, URZ, UP1, !UPT ;  /* 0x00000017ff1f7290 */ /* 0x000fe40008ffe4ff */
[----:B------:R-:W-:Y:S01]  /*1bf0*/  UIADD3.X UR29, UPT, UPT, URZ, UR23, URZ, UP0, !UPT ;  /* 0x00000017ff1d7290 */ /* 0x000fe200087fe4ff */
[----:B------:R1:W1:Y:S01]  /*1c00*/  SYNCS.PHASECHK.TRANS64.TRYWAIT P0, [UR8+0x40], R2 ;  /* 0x00004002ff0075a7 */ /* 0x0002620008001108 */
[----:B------:R-:W-:Y:S01]  /*1c10*/  ULEA UR8, UR25, UR4, 0xe ;  /* 0x0000000419087291 */ /* 0x000fe2000f8e70ff */
[----:B------:R-:W-:Y:S01]  /*1c20*/  UMOV UR26, 0x0 ;  /* 0x00000000001a7882 */ /* 0x000fe20000000000 */
[----:B------:R-:W-:-:S02]  /*1c30*/  UMOV UR27, 0x10000000 ;  /* 0x10000000001b7882 */ /* 0x000fc40000000000 */
[----:B------:R-:W-:Y:S01]  /*1c40*/  UIADD3 UR8, UPT, UPT, UR8, 0x14400, URZ ;  /* 0x0001440008087890 */ /* 0x000fe2000fffe0ff */
[----:B------:R-:W-:Y:S01]  /*1c50*/  UMOV UR19, UR35 ;  /* 0x0000002300137c82 */ /* 0x000fe20008000000 */
[----:B------:R-:W-:Y:S01]  /*1c60*/  UMOV UR20, UR36 ;  /* 0x0000002400147c82 */ /* 0x000fe20008000000 */
[----:B------:R-:W-:Y:S01]  /*1c70*/  UMOV UR12, UR36 ;  /* 0x00000024000c7c82 */ /* 0x000fe20008000000 */
[----:B------:R-:W-:Y:S01]  /*1c80*/  UMOV UR9, UR17 ;  /* 0x0000001100097c82 */ /* 0x000fe20008000000 */
[----:B------:R-:W-:Y:S01]  /*1c90*/  UMOV UR10, UR18 ;  /* 0x00000012000a7c82 */ /* 0x000fe20008000000 */
[----:B------:R1:W-:Y:S01]  /*1ca0*/  UTMALDG.3D [UR16], [UR30], desc[UR26] ;  /* 0x00001a101e0075b4 */ /* 0x0003e20008011000 */
[----:B------:R-:W-:Y:S01]  /*1cb0*/  UIADD3 UR24, UPT, UPT, UR24, 0x1, URZ ;  /* 0x0000000118187890 */ /* 0x000fe2000fffe0ff */
[----:B------:R-:W-:-:S03]  /*1cc0*/  UMOV UR25, UR6 ;  /* 0x0000000600197c82 */ /* 0x000fc60008000000 */
[----:B------:R-:W-:Y:S01]  /*1cd0*/  UISETP.NE.AND UP0, UPT, UR24, UR21, UPT ;  /* 0x000000151800728c */ /* 0x000fe2000bf05270 */
[----:B------:R1:W-:Y:S08]  /*1ce0*/  UTMALDG.3D [UR8], [UR28], desc[UR26] ;  /* 0x00001a081c0075b4 */ /* 0x0003f00008011000 */
[----:B------:R-:W-:Y:S05]  /*1cf0*/  BRA.U UP0, `(.L_x_31) ;  /* 0xfffffffd005c7547 */ /* 0x000fea000b83ffff */
.L_x_26:
[----:B-1----:R-:W-:Y:S01]  /*1d00*/  LEA R2, R14, UR4, 0x3 ;  /* 0x000000040e027c11 */ /* 0x002fe2000f8e18ff */
[----:B------:R-:W-:Y:S01]  /*1d10*/  NOP ;  /* 0x0000000000007918 */ /* 0x000fe20000000000 */
[----:B--2---:R-:W-:Y:S02]  /*1d20*/  SHF.L.U32 R3, R12, 0x1f, RZ ;  /* 0x0000001f0c037819 */ /* 0x004fe400000006ff */
[----:B------:R-:W-:Y:S02]  /*1d30*/  LEA R4, R14, UR4, 0x4 ;  /* 0x000000040e047c11 */ /* 0x000fe4000f8e20ff */
[----:B------:R-:W1:Y:S02]  /*1d40*/  SYNCS.PHASECHK.TRANS64.TRYWAIT P0, [R2+URZ+0xb0], R3 ;  /* 0x0000b003020075a7 */ /* 0x000e6400080011ff */
[----:B-1----:R-:W-:Y:S05]  /*1d50*/  @!P0 BRA `(.L_x_32) ;  /* 0x0000005800048947 */ /* 0x002fea0003800000 */
.L_x_112:
[----:B------:R-:W2:Y:S01]  /*1d60*/  LDS.128 R4, [R4+0x140] ;  /* 0x0001400004047984 */ /* 0x000ea20000000c00 */
[----:B---3--:R-:W-:Y:S01]  /*1d70*/  ISETP.GE.AND P0, PT, R40, 0x1, PT ;  /* 0x000000012800780c */ /* 0x008fe20003f06270 */
[----:B-1----:R-:W-:Y:S01]  /*1d80*/  VIADD R2, R2, 0xc0 ;  /* 0x000000c002027836 */ /* 0x002fe20000000000 */
[----:B------:R-:W-:Y:S01]  /*1d90*/  @!PT LDS RZ, [RZ] ;  /* 0x00000000fffff984 */ /* 0x000fe20000000800 */
[----:B------:R-:W-:Y:S01]  /*1da0*/  @!PT LDS RZ, [RZ] ;  /* 0x00000000fffff984 */ /* 0x000fe20000000800 */
[----:B------:R-:W-:Y:S01]  /*1db0*/  @!PT LDS RZ, [RZ] ;  /* 0x00000000fffff984 */ /* 0x000fe20000000800 */
[----:B------:R-:W-:Y:S01]  /*1dc0*/  @!PT LDS RZ, [RZ] ;  /* 0x00000000fffff984 */ /* 0x000fe20000000800 */
[----:B------:R1:W-:Y:S06]  /*1dd0*/  MEMBAR.ALL.CTA ;  /* 0x0000000000007992 */ /* 0x0003ec0000008000 */
[----:B-1----:R-:W1:Y:S01]  /*1de0*/  FENCE.VIEW.ASYNC.S ;  /* 0x00000000000073c6 */ /* 0x002e620000000000 */
[----:B------:R-:W-:-:S04]  /*1df0*/  PRMT R2, RZ, 0x654, R2 ;  /* 0x00000654ff027816 */ /* 0x000fc80000000002 */
[----:B-1----:R1:W-:Y:S01]  /*1e00*/  SYNCS.ARRIVE.TRANS64.RED.A1T0 RZ, [R2+URZ], RZ ;  /* 0x000000ff02ff79a7 */ /* 0x0023e200081004ff */
[----:B--2---:R-:W-:-:S13]  /*1e10*/  LOP3.LUT P2, RZ, R6, 0x1, RZ, 0xc0, !PT ;  /* 0x0000000106ff7812 */ /* 0x004fda000784c0ff */
[----:B------:R-:W-:Y:S01]  /*1e20*/  @P2 SHF.R.U32.HI R3, RZ, 0x10, R5 ;  /* 0x00000010ff032819 */ /* 0x000fe20000011605 */
[----:B------:R-:W-:Y:S01]  /*1e30*/  VOTEU.ANY UP0, P2 ;  /* 0x0000000000ff7886 */ /* 0x000fe20001000100 */
[----:B------:R-:W-:Y:S02]  /*1e40*/  @P2 MOV R13, R4 ;  /* 0x00000004000d2202 */ /* 0x000fe40000000f00 */
[----:B------:R-:W-:Y:S02]  /*1e50*/  @P2 R2UR.BROADCAST UR8, R3 ;  /* 0x00000000030822ca */ /* 0x000fe400008e0000 */
[----:B------:R-:W-:-:S11]  /*1e60*/  @P2 LOP3.LUT R11, R5, 0xffff, RZ, 0xc0, !PT ;  /* 0x0000ffff050b2812 */ /* 0x000fd600078ec0ff */
[----:B------:R-:W-:Y:S01]  /*1e70*/  @UP0 UMOV UR36, UR8 ;  /* 0x0000000800240c82 */ /* 0x000fe20008000000 */
[----:B-1----:R-:W-:Y:S05]  /*1e80*/  @!P0 BRA `(.L_x_33) ;  /* 0x0000000000b88947 */ /* 0x002fea0003800000 */
[----:B------:R-:W4:Y:S01]  /*1e90*/  LDC.64 R4, c[0x0][0xb18] ;  /* 0x0002c600ff047b82 */ /* 0x000f220000000a00 */
[----:B------:R-:W-:-:S07]  /*1ea0*/  ISETP.NE.AND P3, PT, R40, 0x1, PT ;  /* 0x000000012800780c */ /* 0x000fce0003f65270 */
[----:B------:R-:W1:Y:S08]  /*1eb0*/  LDC.64 R6, c[0x0][0xb10] ;  /* 0x0002c400ff067b82 */ /* 0x000e700000000a00 */
[----:B------:R-:W2:Y:S08]  /*1ec0*/  LDC R16, c[0x0][0xb20] ;  /* 0x0002c800ff107b82 */ /* 0x000eb00000000800 */
[----:B------:R-:W3:Y:S01]  /*1ed0*/  LDC R18, c[0x0][0xb0c] ;  /* 0x0002c300ff127b82 */ /* 0x000ee20000000800 */
[----:B----4-:R-:W-:Y:S01]  /*1ee0*/  IMAD.HI.U32 R17, R0, R5, RZ ;  /* 0x0000000500117227 */ /* 0x010fe200078e00ff */
[----:B------:R-:W-:-:S03]  /*1ef0*/  ISETP.NE.AND P0, PT, R4, 0x1, PT ;  /* 0x000000010400780c */ /* 0x000fc60003f05270 */
[----:B------:R-:W-:-:S03]  /*1f00*/  IMAD.HI.U32 R5, R11, R5, RZ ;  /* 0x000000050b057227 */ /* 0x000fc600078e00ff */
[----:B------:R-:W4:Y:S01]  /*1f10*/  LDC.64 R2, c[0x0][0xb28] ;  /* 0x0002ca00ff027b82 */ /* 0x000f220000000a00 */
[----:B-1----:R-:W-:-:S04]  /*1f20*/  IMAD.HI.U32 R20, R9, R6, RZ ;  /* 0x0000000609147227 */ /* 0x002fc800078e00ff */
[----:B------:R-:W-:Y:S01]  /*1f30*/  IMAD.HI.U32 R22, R13, R6, RZ ;  /* 0x000000060d167227 */ /* 0x000fe200078e00ff */
[----:B------:R-:W-:Y:S02]  /*1f40*/  SHF.R.U32.HI R20, RZ, R7, R20 ;  /* 0x00000007ff147219 */ /* 0x000fe40000011614 */
[-C--:B--2---:R-:W-:Y:S02]  /*1f50*/  SHF.R.U32.HI R17, RZ, R16.reuse, R17 ;  /* 0x00000010ff117219 */ /* 0x084fe40000011611 */
[----:B------:R-:W-:Y:S02]  /*1f60*/  SHF.R.U32.HI R16, RZ, R16, R5 ;  /* 0x00000010ff107219 */ /* 0x000fe40000011605 */
[----:B------:R-:W-:Y:S02]  /*1f70*/  SEL R17, R0, R17, !P0 ;  /* 0x0000001100117207 */ /* 0x000fe40004000000 */
[----:B------:R-:W-:Y:S02]  /*1f80*/  SHF.R.U32.HI R22, RZ, R7, R22 ;  /* 0x00000007ff167219 */ /* 0x000fe40000011616 */
[----:B---3--:R-:W-:-:S02]  /*1f90*/  ISETP.NE.AND P1, PT, R18, 0x1, PT ;  /* 0x000000011200780c */ /* 0x008fc40003f25270 */
[----:B------:R-:W-:Y:S02]  /*1fa0*/  SEL R5, R11, R16, !P0 ;  /* 0x000000100b057207 */ /* 0x000fe40004000000 */
[----:B------:R-:W-:Y:S02]  /*1fb0*/  SEL R19, R9, R20, !P1 ;  /* 0x0000001409137207 */ /* 0x000fe40004800000 */
[----:B------:R-:W-:Y:S01]  /*1fc0*/  SEL R7, R13, R22, !P1 ;  /* 0x000000160d077207 */ /* 0x000fe20004800000 */
[----:B----4-:R-:W-:-:S04]  /*1fd0*/  IMAD.HI.U32 R20, R17, R2, RZ ;  /* 0x0000000211147227 */ /* 0x010fc800078e00ff */
[----:B------:R-:W-:Y:S01]  /*1fe0*/  IMAD.HI.U32 R6, R19, R2, RZ ;  /* 0x0000000213067227 */ /* 0x000fe200078e00ff */
[----:B------:R-:W-:-:S04]  /*1ff0*/  @P3 SHF.R.U32.HI R17, RZ, R3, R20 ;  /* 0x00000003ff113219 */ /* 0x000fc80000011614 */
        /* <DEDUP_REMOVED lines=8> */
[----:B------:R-:W-:-:S04]  /*2080*/  @!P0 IMAD.HI.U32 R16, R7, R2, RZ ;  /* 0x0000000207108227 */ /* 0x000fc800078e00ff */
[----:B------:R-:W-:Y:S01]  /*2090*/  IMAD.MOV R2, RZ, RZ, -R6 ;  /* 0x000000ffff027224 */ /* 0x000fe200078e0a06 */
[----:B------:R-:W-:-:S03]  /*20a0*/  @!P0 SHF.R.U32.HI R16, RZ, R3, R16 ;  /* 0x00000003ff108219 */ /* 0x000fc60000011610 */
[----:B------:R-:W-:Y:S01]  /*20b0*/  IMAD R2, R40, R2, R5 ;  /* 0x0000000228027224 */ /* 0x000fe200078e0205 */
[----:B------:R-:W-:Y:S02]  /*20c0*/  @!P0 SEL R3, R7, R16, !P3 ;  /* 0x0000001007038207 */ /* 0x000fe40005800000 */
[----:B------:R-:W-:-:S03]  /*20d0*/  IADD3 R16, PT, PT, -R5, RZ, RZ ;  /* 0x000000ff05107210 */ /* 0x000fc60007ffe1ff */
[--C-:B------:R-:W-:Y:S02]  /*20e0*/  @!P0 IMAD.IADD R6, R6, 0x1, -R3.reuse ;  /* 0x0000000106068824 */ /* 0x100fe400078e0a03 */
[----:B------:R-:W-:Y:S01]  /*20f0*/  @!P0 IMAD R3, R2, R19, R3 ;  /* 0x0000001302038224 */ /* 0x000fe200078e0203 */
[----:B------:R-:W-:Y:S01]  /*2100*/  IADD3 R2, PT, PT, -R7, RZ, RZ ;  /* 0x000000ff07027210 */ /* 0x000fe20007ffe1ff */
[----:B------:R-:W-:Y:S02]  /*2110*/  @!P0 IMAD R5, R40, R6, R7 ;  /* 0x0000000628058224 */ /* 0x000fe400078e0207 */
[----:B------:R-:W-:Y:S02]  /*2120*/  IMAD R11, R4, R16, R11 ;  /* 0x00000010040b7224 */ /* 0x000fe400078e020b */
[----:B------:R-:W-:Y:S02]  /*2130*/  @!P0 IMAD.MOV.U32 R7, RZ, RZ, R3 ;  /* 0x000000ffff078224 */ /* 0x000fe400078e0003 */
[----:B------:R-:W-:-:S02]  /*2140*/  IMAD R2, R18, R2, R13 ;  /* 0x0000000212027224 */ /* 0x000fc400078e020d */
[----:B------:R-:W-:Y:S02]  /*2150*/  IMAD R11, R5, R4, R11 ;  /* 0x00000004050b7224 */ /* 0x000fe400078e020b */
[----:B------:R-:W-:Y:S02]  /*2160*/  IMAD R13, R7, R18, R2 ;  /* 0x00000012070d7224 */ /* 0x000fe400078e0202 */
.L_x_33:
[----:B------:R-:W1:Y:S02]  /*2170*/  LDCU UR8, c[0x0][0xb30] ;  /* 0x00016600ff0877ac */ /* 0x000e640008000800 */
[----:B-1----:R-:W-:-:S09]  /*2180*/  UISETP.NE.AND UP0, UPT, UR8, 0x1, UPT ;  /* 0x000000010800788c */ /* 0x002fd2000bf05270 */
[----:B------:R-:W-:Y:S05]  /*2190*/  BRA.U UP0, `(.L_x_34) ;  /* 0x0000000100407547 */ /* 0x000fea000b800000 */
[----:B------:R-:W1:Y:S08]  /*21a0*/  LDC.64 R4, c[0x0][0xb10] ;  /* 0x0002c400ff047b82 */ /* 0x000e700000000a00 */
[----:B------:R-:W2:Y:S08]  /*21b0*/  LDC.64 R2, c[0x0][0xb18] ;  /* 0x0002c600ff027b82 */ /* 0x000eb00000000a00 */
[----:B------:R-:W3:Y:S08]  /*21c0*/  LDC R6, c[0x0][0xb20] ;  /* 0x0002c800ff067b82 */ /* 0x000ef00000000800 */
[----:B------:R-:W4:Y:S01]  /*21d0*/  LDC R16, c[0x0][0xb0c] ;  /* 0x0002c300ff107b82 */ /* 0x000f220000000800 */
[----:B-1----:R-:W-:-:S05]  /*21e0*/  IMAD.HI.U32 R4, R13, R4, RZ ;  /* 0x000000040d047227 */ /* 0x002fca00078e00ff */
[----:B------:R-:W-:Y:S01]  /*21f0*/  SHF.R.U32.HI R4, RZ, R5, R4 ;  /* 0x00000005ff047219 */ /* 0x000fe20000011604 */
[----:B--2---:R-:W-:Y:S01]  /*2200*/  IMAD.HI.U32 R3, R11, R3, RZ ;  /* 0x000000030b037227 */ /* 0x004fe200078e00ff */
[----:B------:R-:W-:-:S04]  /*2210*/  ISETP.NE.AND P0, PT, R2, 0x1, PT ;  /* 0x000000010200780c */ /* 0x000fc80003f05270 */
[----:B---3--:R-:W-:-:S04]  /*2220*/  SHF.R.U32.HI R6, RZ, R6, R3 ;  /* 0x00000006ff067219 */ /* 0x008fc80000011603 */
[----:B------:R-:W-:Y:S02]  /*2230*/  SEL R3, R11, R6, !P0 ;  /* 0x000000060b037207 */ /* 0x000fe40004000000 */
[----:B----4-:R-:W-:-:S04]  /*2240*/  ISETP.NE.AND P1, PT, R16, 0x1, PT ;  /* 0x000000011000780c */ /* 0x010fc80003f25270 */
[----:B------:R-:W-:-:S05]  /*2250*/  SEL R4, R13, R4, !P1 ;  /* 0x000000040d047207 */ /* 0x000fca0004800000 */
[----:B------:R-:W-:Y:S02]  /*2260*/  IMAD.IADD R5, R3, 0x1, -R4 ;  /* 0x0000000103057824 */ /* 0x000fe400078e0a04 */
[----:B------:R-:W-:Y:S02]  /*2270*/  IMAD.IADD R3, R4, 0x1, -R3 ;  /* 0x0000000104037824 */ /* 0x000fe400078e0a03 */
[----:B------:R-:W-:Y:S02]  /*2280*/  IMAD R13, R5, R16, R13 ;  /* 0x00000010050d7224 */ /* 0x000fe400078e020d */
[----:B------:R-:W-:-:S07]  /*2290*/  IMAD R11, R3, R2, R11 ;  /* 0x00000002030b7224 */ /* 0x000fce00078e020b */
.L_x_34:
[----:B------:R-:W-:Y:S01]  /*22a0*/  VIADD R14, R14, 0x1 ;  /* 0x000000010e0e7836 */ /* 0x000fe20000000000 */
[----:B------:R-:W-:Y:S01]  /*22b0*/  PLOP3.LUT P1, PT, PT, PT, PT, 0x80, 0x8 ;  /* 0x000000000008781c */ /* 0x000fe20003f2f070 */
[----:B------:R-:W-:Y:S02]  /*22c0*/  IMAD.IADD R21, R13, 0x1, R96 ;  /* 0x000000010d157824 */ /* 0x000fe400078e0260 */
[----:B------:R-:W-:Y:S01]  /*22d0*/  IMAD.IADD R20, R11, 0x1, R94 ;  /* 0x000000010b147824 */ /* 0x000fe200078e025e */
[----:B------:R-:W-:-:S04]  /*22e0*/  ISETP.NE.AND P0, PT, R14, 0x2, PT ;  /* 0x000000020e00780c */ /* 0x000fc80003f05270 */
[----:B------:R-:W-:Y:S02]  /*22f0*/  SEL R3, RZ, 0x1, P0 ;  /* 0x00000001ff037807 */ /* 0x000fe40000000000 */
[----:B------:R-:W-:Y:S02]  /*2300*/  SEL R14, R14, RZ, P0 ;  /* 0x000000ff0e0e7207 */ /* 0x000fe40000000000 */
[----:B------:R-:W-:Y:S01]  /*2310*/  LOP3.LUT R12, R12, R3, RZ, 0x3c, !PT ;  /* 0x000000030c0c7212 */ /* 0x000fe200078e3cff */
[----:B------:R-:W-:Y:S06]  /*2320*/  @P2 BRA `(.L_x_35) ;  /* 0xfffffff000982947 */ /* 0x000fec000383ffff */
[----:B------:R-:W-:Y:S01]  /*2330*/  UIADD3 UR4, UPT, UPT, UR4, 0x40, URZ ;  /* 0x0000004004047890 */ /* 0x000fe2000fffe0ff */
[----:B------:R-:W-:-:S03]  /*2340*/  SHF.L.U32 R3, R15, 0x1f, RZ ;  /* 0x0000001f0f037819 */ /* 0x000fc600000006ff */
[----:B------:R-:W-:-:S09]  /*2350*/  ULEA UR5, UR6, UR4, 0x3 ;  /* 0x0000000406057291 */ /* 0x000fd2000f8e18ff */
[----:B------:R-:W1:Y:S02]  /*2360*/  SYNCS.PHASECHK.TRANS64.TRYWAIT P0, [UR5], R3 ;  /* 0x00000003ff0075a7 */ /* 0x000e640008001105 */
[----:B-1----:R-:W-:Y:S05]  /*2370*/  @!P0 BRA `(.L_x_36) ;  /* 0x0000005000908947 */ /* 0x002fea0003800000 */
.L_x_114:
[----:B------:R-:W-:-:S04]  /*2380*/  UIADD3 UR6, UPT, UPT, UR6, 0x1, URZ ;  /* 0x0000000106067890 */ /* 0x000fc8000fffe0ff */
[----:B------:R-:W-:-:S04]  /*2390*/  UISETP.NE.AND UP0, UPT, UR6, 0x8, UPT ;  /* 0x000000080600788c */ /* 0x000fc8000bf05270 */
[----:B------:R-:W-:Y:S02]  /*23a0*/  USEL UR7, URZ, 0x1, UP0 ;  /* 0x00000001ff077887 */ /* 0x000fe40008000000 */
[----:B------:R-:W-:-:S04]  /*23b0*/  USEL UR6, UR6, URZ, UP0 ;  /* 0x000000ff06067287 */ /* 0x000fc80008000000 */
[----:B------:R-:W-:Y:S01]  /*23c0*/  ULEA UR5, UR6, UR4, 0x3 ;  /* 0x0000000406057291 */ /* 0x000fe2000f8e18ff */
[----:B------:R-:W-:-:S04]  /*23d0*/  LOP3.LUT R2, R15, UR7, RZ, 0x3c, !PT ;  /* 0x000000070f027c12 */ /* 0x000fc8000f8e3cff */
[----:B-1----:R-:W-:-:S04]  /*23e0*/  SHF.L.U32 R3, R2, 0x1f, RZ ;  /* 0x0000001f02037819 */ /* 0x002fc800000006ff */
[----:B------:R-:W1:Y:S02]  /*23f0*/  SYNCS.PHASECHK.TRANS64.TRYWAIT P0, [UR5], R3 ;  /* 0x00000003ff0075a7 */ /* 0x000e640008001105 */
[----:B-1----:R-:W-:Y:S05]  /*2400*/  @!P0 BRA `(.L_x_37) ;  /* 0x0000005000848947 */ /* 0x002fea0003800000 */
.L_x_116:
        /* <DEDUP_REMOVED lines=9> */
.L_x_118:
        /* <DEDUP_REMOVED lines=9> */
.L_x_120:
        /* <DEDUP_REMOVED lines=9> */
.L_x_122:
        /* <DEDUP_REMOVED lines=9> */
.L_x_124:
        /* <DEDUP_REMOVED lines=9> */
.L_x_126:
[----:B------:R-:W-:-:S04]  /*26e0*/  UIADD3 UR6, UPT, UPT, UR6, 0x1, URZ ;  /* 0x0000000106067890 */ /* 0x000fc8000fffe0ff */
[----:B------:R-:W-:-:S04]  /*26f0*/  UISETP.NE.AND UP0, UPT, UR6, 0x8, UPT ;  /* 0x000000080600788c */ /* 0x000fc8000bf05270 */
[----:B------:R-:W-:Y:S02]  /*2700*/  USEL UR5, URZ, 0x1, UP0 ;  /* 0x00000001ff057887 */ /* 0x000fe40008000000 */
[----:B------:R-:W-:-:S04]  /*2710*/  USEL UR6, UR6, URZ, UP0 ;  /* 0x000000ff06067287 */ /* 0x000fc80008000000 */
[----:B------:R-:W-:Y:S01]  /*2720*/  ULEA UR6, UR6, UR4, 0x3 ;  /* 0x0000000406067291 */ /* 0x000fe2000f8e18ff */
[----:B-1----:R-:W-:-:S04]  /*2730*/  LOP3.LUT R3, R2, UR5, RZ, 0x3c, !PT ;  /* 0x0000000502037c12 */ /* 0x002fc8000f8e3cff */
[----:B------:R-:W-:Y:S01]  /*2740*/  SHF.L.U32 R3, R3, 0x1f, RZ ;  /* 0x0000001f03037819 */ /* 0x000fe200000006ff */
[----:B----4-:R-:W-:-:S07]  /*2750*/  IMAD.U32 R0, RZ, RZ, UR6 ;  /* 0x00000006ff007e24 */ /* 0x010fce000f8e00ff */
.L_x_43:
[----:B-1----:R1:W2:Y:S02]  /*2760*/  SYNCS.PHASECHK.TRANS64.TRYWAIT P0, [R0+URZ], R3 ;  /* 0x00000003000075a7 */ /* 0x0022a400080011ff */
[----:B--2---:R-:W-:Y:S05]  /*2770*/  @!P0 NANOSLEEP.SYNCS 0x989680 ;  /* 0x009896800000895d */ /* 0x004fea0003900000 */
[----:B------:R-:W2:Y:S02]  /*2780*/  @!P0 SYNCS.PHASECHK.TRANS64 P0, [R0+URZ], R3 ;  /* 0x00000003000085a7 */ /* 0x000ea400080010ff */
[----:B--2---:R-:W-:Y:S05]  /*2790*/  @P0 EXIT ;  /* 0x000000000000094d */ /* 0x004fea0003800000 */
[----:B------:R-:W-:Y:S05]  /*27a0*/  BRA `(.L_x_43) ;  /* 0xfffffffc00ec7947 */ /* 0x000fea000383ffff */
.L_x_17:
[----:B------:R-:W-:-:S04]  /*27b0*/  UISETP.NE.AND UP1, UPT, UR37, URZ, UPT ;  /* 0x000000ff2500728c */ /* 0x000fc8000bf25270 */
[----:B------:R-:W-:-:S09]  /*27c0*/  UISETP.NE.OR UP1, UPT, UR8, 0x1, UP1 ;  /* 0x000000010800788c */ /* 0x000fd20008f25670 */
[----:B------:R-:W-:Y:S05]  /*27d0*/  BRA.U UP1, `(.L_x_44) ;  /* 0x0000000501487547 */ /* 0x000fea000b800000 */
[----:B------:R-:W-:Y:S01]  /*27e0*/  ISETP.NE.AND P2, PT, R2, RZ, PT ;  /* 0x000000ff0200720c */ /* 0x000fe20003f45270 */
[----:B------:R-:W-:Y:S01]  /*27f0*/  IMAD.MOV.U32 R12, RZ, RZ, 0x1 ;  /* 0x00000001ff0c7424 */ /* 0x000fe200078e00ff */
[----:B------:R-:W-:Y:S02]  /*2800*/  CS2R R10, SRZ ;  /* 0x00000000000a7805 */ /* 0x000fe4000001ff00 */
[----:B------:R-:W-:Y:S01]  /*2810*/  CS2R R8, SRZ ;  /* 0x0000000000087805 */ /* 0x000fe2000001ff00 */
[----:B------:R-:W-:Y:S01]  /*2820*/  UMOV UR4, 0x400 ;  /* 0x0000040000047882 */ /* 0x000fe20000000000 */
[----:B------:R-:W-:Y:S01]  /*2830*/  UMOV UR6, URZ ;  /* 0x000000ff00067c82 */ /* 0x000fe20008000000 */
[----:B------:R-:W-:-:S12]  /*2840*/  ULEA UR37, UR37, UR4, 0x18 ;  /* 0x0000000425257291 */ /* 0x000fd8000f8ec0ff */
.L_x_48:
[----:B------:R-:W-:Y:S02]  /*2850*/  LEA R0, R8, UR37, 0x3 ;  /* 0x0000002508007c11 */ /* 0x000fe4000f8e18ff */
[----:B------:R-:W-:-:S03]  /*2860*/  SHF.L.U32 R5, R9, 0x1f, RZ ;  /* 0x0000001f09057819 */ /* 0x000fc600000006ff */
[----:B------:R-:W-:Y:S01]  /*2870*/  VIADD R4, R0, 0x120 ;  /* 0x0000012000047836 */ /* 0x000fe20000000000 */
[----:B------:R-:W1:Y:S02]  /*2880*/  SYNCS.PHASECHK.TRANS64.TRYWAIT P0, [R0+URZ+0x110], R5 ;  /* 0x00011005000075a7 */ /* 0x000e6400080011ff */
[----:B-1----:R-:W-:Y:S05]  /*2890*/  @!P0 BRA `(.L_x_45) ;  /* 0x0000004c00f08947 */ /* 0x002fea0003800000 */
.L_x_127:
[----:B------:R-:W-:Y:S01]  /*28a0*/  ULEA UR5, UR6, UR37, 0x3 ;  /* 0x0000002506057291 */ /* 0x000fe2000f8e18ff */
[----:B------:R-:W-:Y:S02]  /*28b0*/  PRMT R4, RZ, 0x654, R4 ;  /* 0x00000654ff047816 */ /* 0x000fe40000000004 */
[----:B-1----:R-:W-:Y:S01]  /*28c0*/  SHF.L.U32 R5, R12, 0x1f, RZ ;  /* 0x0000001f0c057819 */ /* 0x002fe200000006ff */
[----:B------:R-:W-:Y:S01]  /*28d0*/  UIADD3 UR4, UPT, UPT, UR5, 0xb0, URZ ;  /* 0x000000b005047890 */ /* 0x000fe2000fffe0ff */
[----:B------:R1:W-:Y:S05]  /*28e0*/  SYNCS.ARRIVE.TRANS64.RED.A1T0 RZ, [R4+URZ], RZ ;  /* 0x000000ff04ff79a7 */ /* 0x0003ea00081004ff */
[----:B------:R-:W-:Y:S01]  /*28f0*/  IMAD.U32 R7, RZ, RZ, UR4 ;  /* 0x00000004ff077e24 */ /* 0x000fe2000f8e00ff */
[----:B------:R-:W2:Y:S04]  /*2900*/  SYNCS.PHASECHK.TRANS64.TRYWAIT P0, [UR5+0xc0], R5 ;  /* 0x0000c005ff0075a7 */ /* 0x000ea80008001105 */
[----:B------:R-:W-:Y:S01]  /*2910*/  PRMT R6, R2, 0x654, R7 ;  /* 0x0000065402067816 */ /* 0x000fe20000000007 */
[----:B-1----:R-:W-:Y:S01]  /*2920*/  @!P2 IMAD.MOV.U32 R4, RZ, RZ, 0x10 ;  /* 0x00000010ff04a424 */ /* 0x002fe200078e00ff */
[----:B--2---:R-:W-:Y:S06]  /*2930*/  @!P0 BRA `(.L_x_46) ;  /* 0x0000004c00dc8947 */ /* 0x004fec0003800000 */
.L_x_129:
[----:B------:R-:W-:Y:S01]  /*2940*/  ULEA UR4, UR6, UR37, 0x4 ;  /* 0x0000002506047291 */ /* 0x000fe2000f8e20ff */
[----:B------:R-:W-:Y:S01]  /*2950*/  SEL R3, R6, R3, !P2 ;  /* 0x0000000306037207 */ /* 0x000fe20005000000 */
[----:B------:R-:W-:Y:S01]  /*2960*/  UIADD3 UR5, UPT, UPT, UR5, 0xb0, URZ ;  /* 0x000000b005057890 */ /* 0x000fe2000fffe0ff */
[----:B-1----:R-:W-:Y:S01]  /*2970*/  LEA R0, R11, UR37, 0x3 ;  /* 0x000000250b007c11 */ /* 0x002fe2000f8e18ff */
[----:B------:R-:W-:Y:S01]  /*2980*/  UIADD3 UR4, UPT, UPT, UR4, 0x140, URZ ;  /* 0x0000014004047890 */ /* 0x000fe2000fffe0ff */
[----:B------:R-:W-:Y:S01]  /*2990*/  SHF.L.U32 R5, R10, 0x1f, RZ ;  /* 0x0000001f0a057819 */ /* 0x000fe200000006ff */
[----:B------:R1:W-:Y:S01]  /*29a0*/  @!P2 SYNCS.ARRIVE.TRANS64.RED RZ, [R3+URZ], R4 ;  /* 0x0000000403ffa9a7 */ /* 0x0003e200080004ff */
[----:B------:R-:W-:Y:S01]  /*29b0*/  UIADD3 UR6, UPT, UPT, UR6, 0x1, URZ ;  /* 0x0000000106067890 */ /* 0x000fe2000fffe0ff */
[----:B------:R-:W-:-:S03]  /*29c0*/  VIADD R8, R8, 0x1 ;  /* 0x0000000108087836 */ /* 0x000fc60000000000 */
[----:B------:R-:W-:Y:S02]  /*29d0*/  UISETP.NE.AND UP0, UPT, UR6, 0x2, UPT ;  /* 0x000000020600788c */ /* 0x000fe4000bf05270 */
[----:B------:R-:W-:Y:S06]  /*29e0*/  UGETNEXTWORKID.BROADCAST [UR4], [UR5] ;  /* 0x00000000040073ca */ /* 0x000fec0008000100 */
[----:B------:R-:W-:Y:S01]  /*29f0*/  USEL UR4, URZ, 0x1, UP0 ;  /* 0x00000001ff047887 */ /* 0x000fe20008000000 */
[----:B------:R-:W-:Y:S01]  /*2a00*/  ISETP.NE.AND P0, PT, R8, 0x2, PT ;  /* 0x000000020800780c */ /* 0x000fe20003f05270 */
[----:B------:R-:W-:Y:S01]  /*2a10*/  USEL UR6, UR6, URZ, UP0 ;  /* 0x000000ff06067287 */ /* 0x000fe20008000000 */
[----:B------:R-:W2:Y:S03]  /*2a20*/  SYNCS.PHASECHK.TRANS64.TRYWAIT P1, [R0+URZ+0xb0], R5 ;  /* 0x0000b005000075a7 */ /* 0x000ea600080211ff */
[----:B------:R-:W-:Y:S01]  /*2a30*/  LOP3.LUT R12, R12, UR4, RZ, 0x3c, !PT ;  /* 0x000000040c0c7c12 */ /* 0x000fe2000f8e3cff */
[----:B-12---:R-:W-:Y:S07]  /*2a40*/  @!P1 BRA `(.L_x_47) ;  /* 0x0000004c00b09947 */ /* 0x006fee0003800000 */
.L_x_130:
[C---:B------:R-:W-:Y:S01]  /*2a50*/  LEA R4, R11.reuse, UR37, 0x4 ;  /* 0x000000250b047c11 */ /* 0x040fe2000f8e20ff */
[----:B-1----:R-:W-:Y:S01]  /*2a60*/  VIADD R0, R0, 0xc0 ;  /* 0x000000c000007836 */ /* 0x002fe20000000000 */
[----:B------:R-:W-:Y:S01]  /*2a70*/  SEL R8, R8, RZ, P0 ;  /* 0x000000ff08087207 */ /* 0x000fe20000000000 */
[----:B------:R-:W-:-:S03]  /*2a80*/  VIADD R11, R11, 0x1 ;  /* 0x000000010b0b7836 */ /* 0x000fc60000000000 */
[----:B------:R-:W1:Y:S01]  /*2a90*/  LDS.128 R4, [R4+0x140] ;  /* 0x0001400004047984 */ /* 0x000e620000000c00 */
[----:B------:R-:W-:Y:S02]  /*2aa0*/  PRMT R0, RZ, 0x654, R0 ;  /* 0x00000654ff007816 */ /* 0x000fe40000000000 */
[C---:B------:R-:W-:Y:S01]  /*2ab0*/  ISETP.NE.AND P1, PT, R11.reuse, 0x2, PT ;  /* 0x000000020b00780c */ /* 0x040fe20003f25270 */
[----:B------:R-:W-:Y:S01]  /*2ac0*/  @!PT LDS RZ, [RZ] ;  /* 0x00000000fffff984 */ /* 0x000fe20000000800 */
[----:B------:R-:W-:Y:S01]  /*2ad0*/  @!PT LDS RZ, [RZ] ;  /* 0x00000000fffff984 */ /* 0x000fe20000000800 */
[----:B------:R-:W-:Y:S01]  /*2ae0*/  @!PT LDS RZ, [RZ] ;  /* 0x00000000fffff984 */ /* 0x000fe20000000800 */
[----:B------:R-:W-:Y:S01]  /*2af0*/  @!PT LDS RZ, [RZ] ;  /* 0x00000000fffff984 */ /* 0x000fe20000000800 */
[----:B------:R2:W-:Y:S06]  /*2b00*/  MEMBAR.ALL.CTA ;  /* 0x0000000000007992 */ /* 0x0005ec0000008000 */
[----:B--2---:R-:W2:Y:S01]  /*2b10*/  FENCE.VIEW.ASYNC.S ;  /* 0x00000000000073c6 */ /* 0x004ea20000000000 */
[----:B------:R-:W-:Y:S01]  /*2b20*/  SEL R11, R11, RZ, P1 ;  /* 0x000000ff0b0b7207 */ /* 0x000fe20000800000 */
[----:B--2---:R2:W-:Y:S01]  /*2b30*/  SYNCS.ARRIVE.TRANS64.RED.A1T0 RZ, [R0+URZ], RZ ;  /* 0x000000ff00ff79a7 */ /* 0x0045e200081004ff */
[----:B-1----:R-:W-:-:S02]  /*2b40*/  LOP3.LUT P3, RZ, R6, 0x1, RZ, 0xc0, !PT ;  /* 0x0000000106ff7812 */ /* 0x002fc4000786c0ff */
[----:B------:R-:W-:-:S04]  /*2b50*/  SEL R5, RZ, 0x1, P1 ;  /* 0x00000001ff057807 */ /* 0x000fc80000800000 */
[----:B------:R-:W-:Y:S02]  /*2b60*/  LOP3.LUT R10, R10, R5, RZ, 0x3c, !PT ;  /* 0x000000050a0a7212 */ /* 0x000fe400078e3cff */
[----:B--2---:R-:W-:-:S04]  /*2b70*/  SEL R0, RZ, 0x1, P0 ;  /* 0x00000001ff007807 */ /* 0x004fc80000000000 */
[----:B------:R-:W-:Y:S01]  /*2b80*/  LOP3.LUT R9, R9, R0, RZ, 0x3c, !PT ;  /* 0x0000000009097212 */ /* 0x000fe200078e3cff */
[----:B------:R-:W-:Y:S06]  /*2b90*/  @P3 BRA `(.L_x_48) ;  /* 0xfffffffc002c3947 */ /* 0x000fec000383ffff */
[----:B------:R-:W-:Y:S01]  /*2ba0*/  ULEA UR5, UR6, UR37, 0x3 ;  /* 0x0000002506057291 */ /* 0x000fe2000f8e18ff */
[----:B------:R-:W-:-:S08]  /*2bb0*/  SHF.L.U32 R3, R12, 0x1f, RZ ;  /* 0x0000001f0c037819 */ /* 0x000fd000000006ff */
[----:B------:R-:W1:Y:S02]  /*2bc0*/  SYNCS.PHASECHK.TRANS64 P0, [UR5+0xc0], R3 ;  /* 0x0000c003ff0075a7 */ /* 0x000e640008001005 */
[----:B-1----:R-:W-:Y:S05]  /*2bd0*/  @P0 BRA `(.L_x_49) ;  /* 0x0000000000080947 */ /* 0x002fea0003800000 */
[----:B------:R-:W1:Y:S02]  /*2be0*/  SYNCS.PHASECHK.TRANS64.TRYWAIT P0, [UR5+0xc0], R3 ;  /* 0x0000c003ff0075a7 */ /* 0x000e640008001105 */
[----:B-1----:R-:W-:Y:S05]  /*2bf0*/  @!P0 BRA `(.L_x_50) ;  /* 0x0000004c00588947 */ /* 0x002fea0003800000 */
.L_x_49:
[----:B------:R-:W-:-:S04]  /*2c00*/  UIADD3 UR4, UPT, UPT, UR6, 0x1, URZ ;  /* 0x0000000106047890 */ /* 0x000fc8000fffe0ff */
[----:B------:R-:W-:-:S04]  /*2c10*/  UISETP.NE.AND UP0, UPT, UR4, 0x2, UPT ;  /* 0x000000020400788c */ /* 0x000fc8000bf05270 */
[----:B------:R-:W-:Y:S02]  /*2c20*/  USEL UR7, URZ, 0x1, UP0 ;  /* 0x00000001ff077887 */ /* 0x000fe40008000000 */
[----:B------:R-:W-:-:S04]  /*2c30*/  USEL UR4, UR4, URZ, UP0 ;  /* 0x000000ff04047287 */ /* 0x000fc80008000000 */
[----:B------:R-:W-:Y:S01]  /*2c40*/  ULEA UR4, UR4, UR37, 0x3 ;  /* 0x0000002504047291 */ /* 0x000fe2000f8e18ff */
[----:B-1----:R-:W-:-:S04]  /*2c50*/  LOP3.LUT R3, R12, UR7, RZ, 0x3c, !PT ;  /* 0x000000070c037c12 */ /* 0x002fc8000f8e3cff */
[----:B------:R-:W-:-:S04]  /*2c60*/  SHF.L.U32 R0, R3, 0x1f, RZ ;  /* 0x0000001f03007819 */ /* 0x000fc800000006ff */
[----:B------:R-:W1:Y:S02]  /*2c70*/  SYNCS.PHASECHK.TRANS64 P0, [UR4+0xc0], R0 ;  /* 0x0000c000ff0075a7 */ /* 0x000e640008001004 */
[----:B-1----:R-:W-:Y:S05]  /*2c80*/  @P0 EXIT ;  /* 0x000000000000094d */ /* 0x002fea0003800000 */
[----:B------:R-:W-:Y:S02]  /*2c90*/  SHF.L.U32 R3, R3, 0x1f, RZ ;  /* 0x0000001f03037819 */ /* 0x000fe400000006ff */
[----:B------:R-:W-:-:S07]  /*2ca0*/  MOV R0, UR4 ;  /* 0x0000000400007c02 */ /* 0x000fce0008000f00 */
.L_x_51:
[----:B-1----:R1:W2:Y:S02]  /*2cb0*/  SYNCS.PHASECHK.TRANS64.TRYWAIT P0, [R0+URZ+0xc0], R3 ;  /* 0x0000c003000075a7 */ /* 0x0022a400080011ff */
[----:B--2---:R-:W-:Y:S05]  /*2cc0*/  @!P0 NANOSLEEP.SYNCS 0x989680 ;  /* 0x009896800000895d */ /* 0x004fea0003900000 */
[----:B------:R-:W2:Y:S02]  /*2cd0*/  @!P0 SYNCS.PHASECHK.TRANS64 P0, [R0+URZ+0xc0], R3 ;  /* 0x0000c003000085a7 */ /* 0x000ea400080010ff */
[----:B--2---:R-:W-:Y:S05]  /*2ce0*/  @P0 EXIT ;  /* 0x000000000000094d */ /* 0x004fea0003800000 */
[----:B------:R-:W-:Y:S05]  /*2cf0*/  BRA `(.L_x_51) ;  /* 0xfffffffc00ec7947 */ /* 0x000fea000383ffff */
.L_x_44:
[----:B------:R-:W-:-:S09]  /*2d00*/  UISETP.NE.AND UP1, UPT, UR8, URZ, UPT ;  /* 0x000000ff0800728c */ /* 0x000fd2000bf25270 */
[----:B------:R-:W-:Y:S05]  /*2d10*/  BRA.U UP1, `(.L_x_52) ;  /* 0x0000000d01cc7547 */ /* 0x000fea000b800000 */
[----:B------:R-:W-:Y:S01]  /*2d20*/  UMOV UR4, 0x40 ;  /* 0x0000004000047882 */ /* 0x000fe20000000000 */
[----:B------:R-:W-:Y:S01]  /*2d30*/  NOP ;  /* 0x0000000000007918 */ /* 0x000fe20000000000 */
[----:B------:R-:W-:Y:S01]  /*2d40*/  ULEA UR4, UR37, UR4, 0x18 ;  /* 0x0000000425047291 */ /* 0x000fe2000f8ec0ff */
[----:B------:R-:W-:Y:S02]  /*2d50*/  UMOV UR5, 0x400 ;  /* 0x0000040000057882 */ /* 0x000fe40000000000 */
[----:B------:R-:W-:-:S06]  /*2d60*/  ULEA UR37, UR37, UR5, 0x18 ;  /* 0x0000000525257291 */ /* 0x000fcc000f8ec0ff */
[----:B------:R-:W1:Y:S02]  /*2d70*/  LDS.U8 R0, [UR4+0x1c] ;  /* 0x00001c04ff007984 */ /* 0x000e640008000000 */
[----:B-1----:R-:W-:-:S13]  /*2d80*/  ISETP.NE.AND P0, PT, R0, RZ, PT ;  /* 0x000000ff0000720c */ /* 0x002fda0003f05270 */
[----:B------:R-:W-:Y:S05]  /*2d90*/  @P0 BRA `(.L_x_53) ;  /* 0x0000000000580947 */ /* 0x000fea0003800000 */
[----:B------:R-:W-:-:S13]  /*2da0*/  ELECT P0, URZ, PT ;  /* 0x0000000000ff782f */ /* 0x000fda0003800000 */
[----:B------:R-:W-:Y:S05]  /*2db0*/  @!P0 BRA `(.L_x_54) ;  /* 0x0000000000608947 */ /* 0x000fea0003800000 */
[----:B------:R-:W-:Y:S01]  /*2dc0*/  UMOV UR5, 0x10 ;  /* 0x0000001000057882 */ /* 0x000fe20000000000 */
[----:B------:R-:W-:Y:S01]  /*2dd0*/  HFMA2 R0, -RZ, RZ, 0, 5.9604644775390625e-08 ;  /* 0x00000001ff007431 */ /* 0x000fe200000001ff */
[----:B------:R-:W-:-:S03]  /*2de0*/  MOV R2, 0xffff ;  /* 0x0000ffff00027802 */ /* 0x000fc60000000f00 */
[----:B------:R-:W-:Y:S04]  /*2df0*/  DEPBAR.LE SB1, 0x36 ;  /* 0x00009d800000791a */ /* 0x000fe80000000000 */
[----:B------:R-:W1:Y:S02]  /*2e00*/  UTCATOMSWS.FIND_AND_SET.ALIGN UP0, UR5, UR5 ;  /* 0x00000005000575e3 */ /* 0x000e640008000800 */
[----:B-1----:R-:W-:Y:S01]  /*2e10*/  MOV R3, UR5 ;  /* 0x0000000500037c02 */ /* 0x002fe20008000f00 */
[----:B------:R-:W-:Y:S06]  /*2e20*/  BRA.U UP0, `(.L_x_55) ;  /* 0x0000000100187547 */ /* 0x000fec000b800000 */
.L_x_56:
[----:B------:R-:W-:Y:S05]  /*2e30*/  NANOSLEEP 0x64 ;  /* 0x000000640000795d */ /* 0x000fea0003800000 */
[----:B------:R-:W-:-:S05]  /*2e40*/  UMOV UR5, 0x10 ;  /* 0x0000001000057882 */ /* 0x000fca0000000000 */
[----:B------:R-:W-:Y:S04]  /*2e50*/  DEPBAR.LE SB1, 0x36 ;  /* 0x00009d800000791a */ /* 0x000fe80000000000 */
[----:B------:R-:W1:Y:S02]  /*2e60*/  UTCATOMSWS.FIND_AND_SET.ALIGN UP0, UR5, UR5 ;  /* 0x00000005000575e3 */ /* 0x000e640008000800 */
[----:B-1----:R-:W-:Y:S01]  /*2e70*/  MOV R3, UR5 ;  /* 0x0000000500037c02 */ /* 0x002fe20008000f00 */
[----:B------:R-:W-:Y:S05]  /*2e80*/  BRA.U !UP0, `(.L_x_56) ;  /* 0xfffffffd08e87547 */ /* 0x000fea000b83ffff */
.L_x_55:
[-C--:B------:R-:W-:Y:S02]  /*2e90*/  SHF.L.U32 R2, R2, R3.reuse, RZ ;  /* 0x0000000302027219 */ /* 0x080fe400000006ff */
[----:B------:R-:W-:Y:S01]  /*2ea0*/  SHF.L.U32 R0, R0, R3, RZ ;  /* 0x0000000300007219 */ /* 0x000fe200000006ff */
[----:B------:R-:W-:Y:S02]  /*2eb0*/  IMAD.SHL.U32 R3, R3, 0x20, RZ ;  /* 0x0000002003037824 */ /* 0x000fe400078e00ff */
[----:B------:R1:W-:Y:S04]  /*2ec0*/  ATOMS.OR RZ, [UR4+0x14], R2 ;  /* 0x00001402ffff798c */ /* 0x0003e8000b000004 */
[----:B------:R1:W-:Y:S04]  /*2ed0*/  ATOMS.OR RZ, [UR4+0x18], R0 ;  /* 0x00001800ffff798c */ /* 0x0003e8000b000004 */
[----:B------:R1:W-:Y:S01]  /*2ee0*/  STS [UR37+0x160], R3 ;  /* 0x00016003ff007988 */ /* 0x0003e20008000825 */
[----:B------:R-:W-:Y:S05]  /*2ef0*/  BRA `(.L_x_54) ;  /* 0x0000000000107947 */ /* 0x000fea0003800000 */
.L_x_53:
[----:B------:R-:W-:Y:S02]  /*2f00*/  MOV R0, 0xffffffff ;  /* 0xffffffff00007802 */ /* 0x000fe40000000f00 */
[----:B------:R-:W-:-:S03]  /*2f10*/  MOV R2, 0x2f40 ;  /* 0x00002f4000027802 */ /* 0x000fc60000000f00 */
[----:B------:R1:W-:Y:S04]  /*2f20*/  STS [UR37+0x160], R0 ;  /* 0x00016000ff007988 */ /* 0x0003e80008000825 */
[----:B-1-3-5:R-:W-:Y:S05]  /*2f30*/  CALL.REL.NOINC `($__internal_1_$__cuda_sm10x_tcgen05_guardrail_trap_phase_invalid_during_alloc) ;  /* 0x0000005000147944 */ /* 0x02afea0003c00000 */
.L_x_54:
[----:B------:R-:W-:Y:S05]  /*2f40*/  WARPSYNC.ALL ;  /* 0x0000000000007948 */ /* 0x000fea0003800000 */
[----:B------:R-:W2:Y:S01]  /*2f50*/  S2UR UR5, SR_CgaCtaId ;  /* 0x00000000000579c3 */ /* 0x000ea20000008800 */
[----:B------:R-:W-:Y:S01]  /*2f60*/  UMOV UR4, 0x400 ;  /* 0x0000040000047882 */ /* 0x000fe20000000000 */
[----:B------:R-:W-:-:S06]  /*2f70*/  NOP ;  /* 0x0000000000007918 */ /* 0x000fcc0000000000 */
[----:B------:R-:W-:Y:S06]  /*2f80*/  BAR.ARV 0x6, 0xa0 ;  /* 0x0182800000007b1d */ /* 0x000fec0000002000 */
[----:B------:R-:W4:Y:S01]  /*2f90*/  LDCU UR7, c[0x0][0x38c] ;  /* 0x00007180ff0777ac */ /* 0x000f220008000800 */
[----:B------:R-:W-:Y:S01]  /*2fa0*/  IMAD.MOV.U32 R11, RZ, RZ, 0x1 ;  /* 0x00000001ff0b7424 */ /* 0x000fe200078e00ff */
[----:B------:R-:W-:Y:S01]  /*2fb0*/  CS2R R8, SRZ ;  /* 0x0000000000087805 */ /* 0x000fe2000001ff00 */
[----:B------:R-:W-:Y:S01]  /*2fc0*/  IMAD.MOV.U32 R10, RZ, RZ, RZ ;  /* 0x000000ffff0a7224 */ /* 0x000fe200078e00ff */
[----:B------:R-:W3:Y:S01]  /*2fd0*/  LDCU UR6, c[0x0][0x38c] ;  /* 0x00007180ff0677ac */ /* 0x000ee20008000800 */
[----:B------:R-:W-:Y:S01]  /*2fe0*/  UMOV UR15, URZ ;  /* 0x000000ff000f7c82 */ /* 0x000fe20008000000 */
[----:B------:R-:W-:Y:S01]  /*2ff0*/  UMOV UR14, URZ ;  /* 0x000000ff000e7c82 */ /* 0x000fe20008000000 */
[----:B--2---:R-:W-:Y:S01]  /*3000*/  ULEA UR5, UR5, UR4, 0x18 ;  /* 0x0000000405057291 */ /* 0x004fe2000f8ec0ff */
[----:B------:R-:W-:Y:S01]  /*3010*/  UMOV UR24, 0x0 ;  /* 0x0000000000187882 */ /* 0x000fe20000000000 */
[----:B------:R-:W-:-:S02]  /*3020*/  UMOV UR25, 0x4200090 ;  /* 0x0420009000197882 */ /* 0x000fc40000000000 */
[----:B------:R-:W-:Y:S02]  /*3030*/  UIADD3 UR10, UPT, UPT, UR5, 0x4400, URZ ;  /* 0x00004400050a7890 */ /* 0x000fe4000fffe0ff */
[----:B------:R-:W-:Y:S02]  /*3040*/  UIADD3 UR11, UPT, UPT, UR5, 0x14400, URZ ;  /* 0x00014400050b7890 */ /* 0x000fe4000fffe0ff */
[----:B----4-:R-:W-:Y:S01]  /*3050*/  UIADD3 UR7, UPT, UPT, UR7, 0x7f, URZ ;  /* 0x0000007f07077890 */ /* 0x010fe2000fffe0ff */
[----:B-1----:R-:W1:Y:S01]  /*3060*/  LDS R0, [UR5+0x160] ;  /* 0x00016005ff007984 */ /* 0x002e620008000800 */
[----:B------:R-:W-:Y:S02]  /*3070*/  USHF.R.U32.HI UR10, URZ, 0x4, UR10 ;  /* 0x00000004ff0a7899 */ /* 0x000fe4000801160a */
[----:B------:R-:W-:Y:S02]  /*3080*/  USHF.R.S32.HI UR4, URZ, 0x1f, UR7 ;  /* 0x0000001fff047899 */ /* 0x000fe40008011407 */
[----:B------:R-:W-:-:S02]  /*3090*/  USHF.R.U32.HI UR11, URZ, 0x4, UR11 ;  /* 0x00000004ff0b7899 */ /* 0x000fc4000801160b */
[----:B------:R-:W-:Y:S02]  /*30a0*/  ULEA.HI UR4, UR4, UR7, URZ, 0x7 ;  /* 0x0000000704047291 */ /* 0x000fe4000f8f38ff */
[----:B------:R-:W-:Y:S02]  /*30b0*/  ULOP3.LUT UR10, UR10, 0x3fff, URZ, 0xc0, !UPT ;  /* 0x00003fff0a0a7892 */ /* 0x000fe4000f8ec0ff */
[----:B------:R-:W-:Y:S02]  /*30c0*/  USHF.R.S32.HI UR4, URZ, 0x7, UR4 ;  /* 0x00000007ff047899 */ /* 0x000fe40008011404 */
[----:B------:R-:W-:Y:S02]  /*30d0*/  ULOP3.LUT UR11, UR11, 0x3fff, URZ, 0xc0, !UPT ;  /* 0x00003fff0b0b7892 */ /* 0x000fe4000f8ec0ff */
[----:B------:R-:W-:Y:S01]  /*30e0*/  UISETP.LT.AND UP0, UPT, UR4, 0x1, UPT ;  /* 0x000000010400788c */ /* 0x000fe2000bf01270 */
[----:B------:R-:W-:Y:S01]  /*30f0*/  UMOV UR22, 0x0 ;  /* 0x0000000000167882 */ /* 0x000fe20000000000 */
[----:B------:R-:W-:-:S02]  /*3100*/  UMOV UR23, 0x4200090 ;  /* 0x0420009000177882 */ /* 0x000fc40000000000 */
[----:B------:R-:W-:Y:S02]  /*3110*/  USEL UR9, UR4, 0x1, !UP0 ;  /* 0x0000000104097887 */ /* 0x000fe4000c000000 */
[----:B------:R-:W-:Y:S02]  /*3120*/  ULOP3.LUT UR10, UR10, 0x10000, URZ, 0xfc, !UPT ;  /* 0x000100000a0a7892 */ /* 0x000fe4000f8efcff */
[----:B------:R-:W-:Y:S02]  /*3130*/  ULOP3.LUT UR11, UR11, 0x10000, URZ, 0xfc, !UPT ;  /* 0x000100000b0b7892 */ /* 0x000fe4000f8efcff */
[----:B------:R-:W-:Y:S02]  /*3140*/  UIADD3 UR9, UPT, UPT, -UR9, URZ, URZ ;  /* 0x000000ff09097290 */ /* 0x000fe4000fffe1ff */
[----:B---3--:R-:W-:Y:S01]  /*3150*/  UISETP.GE.AND UP3, UPT, UR6, 0x1, UPT ;  /* 0x000000010600788c */ /* 0x008fe2000bf66270 */
[----:B------:R-:W-:Y:S01]  /*3160*/  UMOV UR20, 0x0 ;  /* 0x0000000000147882 */ /* 0x000fe20000000000 */
[----:B------:R-:W-:Y:S01]  /*3170*/  UMOV UR21, 0x4200090 ;  /* 0x0420009000157882 */ /* 0x000fe20000000000 */
[----:B------:R-:W-:Y:S01]  /*3180*/  UMOV UR18, 0x0 ;  /* 0x0000000000127882 */ /* 0x000fe20000000000 */
[----:B------:R-:W-:Y:S01]  /*3190*/  UMOV UR19, 0x4200090 ;  /* 0x0420009000137882 */ /* 0x000fe20000000000 */
[----:B-1----:R-:W-:-:S15]  /*31a0*/  R2UR UR16, R0 ;  /* 0x00000000001072ca */ /* 0x002fde00000e0000 */
.L_x_63:
[----:B------:R-:W-:Y:S02]  /*31b0*/  LEA R0, R10, UR5, 0x3 ;  /* 0x000000050a007c11 */ /* 0x000fe4000f8e18ff */
[----:B------:R-:W-:Y:S02]  /*31c0*/  SHF.L.U32 R5, R9, 0x1f, RZ ;  /* 0x0000001f09057819 */ /* 0x000fe400000006ff */
[----:B------:R-:W-:Y:S01]  /*31d0*/  PLOP3.LUT P0, PT, PT, PT, UP3, 0x80, 0x8 ;  /* 0x000000000008781c */ /* 0x000fe20003f0f038 */
[----:B------:R-:W-:Y:S01]  /*31e0*/  VIADD R3, R0, 0xc0 ;  /* 0x000000c000037836 */ /* 0x000fe20000000000 */
[----:B-1----:R-:W1:Y:S02]  /*31f0*/  SYNCS.PHASECHK.TRANS64.TRYWAIT P1, [R0+URZ+0xb0], R5 ;  /* 0x0000b005000075a7 */ /* 0x002e6400080211ff */
[----:B-1-3--:R-:W-:Y:S09]  /*3200*/  @!P1 BRA `(.L_x_57) ;  /* 0x0000004400ec9947 */ /* 0x00aff20003800000 */
.L_x_132:
[----:B------:R-:W-:Y:S01]  /*3210*/  LEA R4, R10, UR5, 0x4 ;  /* 0x000000050a047c11 */ /* 0x000fe2000f8e20ff */
[----:B------:R-:W-:Y:S01]  /*3220*/  @UP3 ULEA UR6, UR14, UR5, 0x3 ;  /* 0x000000050e063291 */ /* 0x000fe2000f8e18ff */
[----:B------:R-:W-:Y:S01]  /*3230*/  PLOP3.LUT P2, PT, PT, PT, PT, 0x80, 0x8 ;  /* 0x000000000008781c */ /* 0x000fe20003f4f070 */
[----:B------:R-:W-:Y:S01]  /*3240*/  ULEA UR7, UR15, UR5, 0x3 ;  /* 0x000000050f077291 */ /* 0x000fe2000f8e18ff */
[----:B------:R-:W-:Y:S02]  /*3250*/  PRMT R3, RZ, 0x654, R3 ;  /* 0x00000654ff037816 */ /* 0x000fe40000000003 */
[----:B-1----:R-:W1:Y:S01]  /*3260*/  LDS.128 R4, [R4+0x140] ;  /* 0x0001400004047984 */ /* 0x002e620000000c00 */
[----:B------:R-:W-:Y:S02]  /*3270*/  @P0 SHF.L.U32 R2, R8, 0x1f, RZ ;  /* 0x0000001f08020819 */ /* 0x000fe400000006ff */
[----:B------:R-:W-:Y:S01]  /*3280*/  SHF.L.U32 R0, R11, 0x1f, RZ ;  /* 0x0000001f0b007819 */ /* 0x000fe200000006ff */
[----:B------:R-:W-:Y:S01]  /*3290*/  @!PT LDS RZ, [RZ] ;  /* 0x00000000fffff984 */ /* 0x000fe20000000800 */
[----:B------:R-:W-:Y:S01]  /*32a0*/  @!PT LDS RZ, [RZ] ;  /* 0x00000000fffff984 */ /* 0x000fe20000000800 */
[----:B------:R-:W-:Y:S01]  /*32b0*/  @!PT LDS RZ, [RZ] ;  /* 0x00000000fffff984 */ /* 0x000fe20000000800 */
[----:B------:R-:W-:Y:S01]  /*32c0*/  @!PT LDS RZ, [RZ] ;  /* 0x00000000fffff984 */ /* 0x000fe20000000800 */
[----:B------:R2:W-:Y:S06]  /*32d0*/  MEMBAR.ALL.CTA ;  /* 0x0000000000007992 */ /* 0x0005ec0000008000 */
[----:B--2---:R-:W2:Y:S02]  /*32e0*/  FENCE.VIEW.ASYNC.S ;  /* 0x00000000000073c6 */ /* 0x004ea40000000000 */
[----:B--2---:R2:W-:Y:S01]  /*32f0*/  SYNCS.ARRIVE.TRANS64.RED.A1T0 RZ, [R3+URZ], RZ ;  /* 0x000000ff03ff79a7 */ /* 0x0045e200081004ff */
[----:B------:R2:W3:Y:S01]  /*3300*/  @P0 SYNCS.PHASECHK.TRANS64.TRYWAIT P2, [UR6], R2 ;  /* 0x00000002ff0005a7 */ /* 0x0004e20008041106 */
[----:B------:R-:W-:Y:S01]  /*3310*/  ULEA.HI UR6, UR15, UR15, URZ, 0x1 ;  /* 0x0000000f0f067291 */ /* 0x000fe2000f8f08ff */
[----:B-1----:R-:W-:-:S03]  /*3320*/  LOP3.LUT P1, RZ, R6, 0x1, RZ, 0xc0, !PT ;  /* 0x0000000106ff7812 */ /* 0x002fc6000782c0ff */
[----:B------:R-:W-:Y:S02]  /*3330*/  USHF.L.U32 UR8, UR6, 0x6, URZ ;  /* 0x0000000606087899 */ /* 0x000fe400080006ff */
[----:B------:R-:W-:Y:S02]  /*3340*/  ULOP3.LUT UR6, UR6, 0xffe, URZ, 0xc0, !UPT ;  /* 0x00000ffe06067892 */ /* 0x000fe4000f8ec0ff */
[----:B------:R-:W-:Y:S02]  /*3350*/  ULOP3.LUT UR8, UR8, 0xffffff80, URZ, 0xc0, !UPT ;  /* 0xffffff8008087892 */ /* 0x000fe4000f8ec0ff */
[----:B------:R-:W-:Y:S02]  /*3360*/  UIADD3 UR6, UPT, UPT, -UR6, UR15, URZ ;  /* 0x0000000f06067290 */ /* 0x000fe4000fffe1ff */
[----:B------:R-:W-:Y:S01]  /*3370*/  UIADD3 UR8, UPT, UPT, UR16, UR8, URZ ;  /* 0x0000000810087290 */ /* 0x000fe2000fffe0ff */
[----:B------:R-:W1:Y:S03]  /*3380*/  SYNCS.PHASECHK.TRANS64.TRYWAIT P0, [UR7+0xf0], R0 ;  /* 0x0000f000ff0075a7 */ /* 0x000e660008001107 */
[----:B------:R-:W-:Y:S01]  /*3390*/  ULEA UR8, UR6, UR8, 0x14 ;  /* 0x0000000806087291 */ /* 0x000fe2000f8ea0ff */
[----:B-123--:R-:W-:Y:S11]  /*33a0*/  @!P0 BRA `(.L_x_58) ;  /* 0x0000004400988947 */ /* 0x00eff60003800000 */
.L_x_134:
[----:B------:R-:W-:Y:S01]  /*33b0*/  IADD3 R10, PT, PT, R10, 0x1, RZ ;  /* 0x000000010a0a7810 */ /* 0x000fe20007ffe0ff */
[----:B------:R-:W-:Y:S06]  /*33c0*/  BRA.U !UP3, `(.L_x_59) ;  /* 0x000000010bc07547 */ /* 0x000fec000b800000 */
[----:B------:R-:W-:Y:S01]  /*33d0*/  UPLOP3.LUT UP4, UPT, UPT, UPT, UPT, 0x40, 0x4 ;  /* 0x000000000004789c */ /* 0x000fe20003f8e870 */
[----:B------:R-:W-:Y:S01]  /*33e0*/  UMOV UR13, UR9 ;  /* 0x00000009000d7c82 */ /* 0x000fe20008000000 */
[----:B------:R-:W-:Y:S01]  /*33f0*/  UMOV UR12, UR4 ;  /* 0x00000004000c7c82 */ /* 0x000fe20008000000 */
[----:B------:R-:W-:-:S08]  /*3400*/  UMOV UR17, UR14 ;  /* 0x0000000e00117c82 */ /* 0x000fd00008000000 */
.L_x_62:
[----:B------:R-:W-:Y:S02]  /*3410*/  UIADD3 UR13, UPT, UPT, UR13, 0x1, URZ ;  /* 0x000000010d0d7890 */ /* 0x000fe4000fffe0ff */
[----:B--2---:R-:W-:Y:S02]  /*3420*/  ULEA UR6, UR17, UR5, 0x3 ;  /* 0x0000000511067291 */ /* 0x004fe4000f8e18ff */
[----:B------:R-:W-:Y:S01]  /*3430*/  UISETP.NE.AND UP0, UPT, UR13, URZ, UPT ;  /* 0x000000ff0d00728c */ /* 0x000fe2000bf05270 */
[----:B---3--:R-:W-:Y:S10]  /*3440*/  @P2 BRA `(.L_x_60) ;  /* 0x00000000000c2947 */ /* 0x008ff40003800000 */
[----:B-1----:R-:W-:Y:S04]  /*3450*/  SHF.L.U32 R3, R8, 0x1f, RZ ;  /* 0x0000001f08037819 */ /* 0x002fe800000006ff */
[----:B------:R-:W1:Y:S02]  /*3460*/  SYNCS.PHASECHK.TRANS64.TRYWAIT P0, [UR6], R3 ;  /* 0x00000003ff0075a7 */ /* 0x000e640008001106 */
[----:B-1----:R-:W-:Y:S05]  /*3470*/  @!P0 BRA `(.L_x_61) ;  /* 0x00000044007c8947 */ /* 0x002fea0003800000 */
.L_x_60:
[----:B------:R-:W-:Y:S01]  /*3480*/  UISETP.NE.AND UP1, UPT, UR12, 0x1, UPT ;  /* 0x000000010c00788c */ /* 0x000fe2000bf25270 */
[----:B------:R-:W-:Y:S01]  /*3490*/  PLOP3.LUT P2, PT, PT, PT, PT, 0x80, 0x8 ;  /* 0x000000000008781c */ /* 0x000fe20003f4f070 */
[----:B------:R-:W-:Y:S02]  /*34a0*/  UIADD3 UR14, UPT, UPT, UR17, 0x1, URZ ;  /* 0x00000001110e7890 */ /* 0x000fe4000fffe0ff */
[----:B------:R-:W-:Y:S02]  /*34b0*/  ULEA UR28, UR17, UR11, 0xa ;  /* 0x0000000b111c7291 */ /* 0x000fe4000f8e50ff */
[----:B------:R-:W-:Y:S01]  /*34c0*/  UISETP.NE.AND UP2, UPT, UR14, 0x8, UPT ;  /* 0x000000080e00788c */ /* 0x000fe2000bf45270 */
[----:B------:R-:W-:Y:S01]  /*34d0*/  PLOP3.LUT P0, PT, PT, PT, UP1, 0x80, 0x8 ;  /* 0x000000000008781c */ /* 0x000fe20003f0f018 */
[----:B------:R-:W-:Y:S02]  /*34e0*/  UIADD3 UR40, UPT, UPT, UR28, 0x2, URZ ;  /* 0x000000021c287890 */ /* 0x000fe4000fffe0ff */
[----:B------:R-:W-:Y:S02]  /*34f0*/  USEL UR27, URZ, 0x1, UP2 ;  /* 0x00000001ff1b7887 */ /* 0x000fe40009000000 */
[----:B------:R-:W-:Y:S02]  /*3500*/  USEL UR14, UR14, URZ, UP2 ;  /* 0x000000ff0e0e7287 */ /* 0x000fe40009000000 */
[----:B------:R-:W-:Y:S02]  /*3510*/  UIADD3 UR36, UPT, UPT, UR28, 0x4, URZ ;  /* 0x000000041c247890 */ /* 0x000fe4000fffe0ff */
[----:B------:R-:W-:Y:S01]  /*3520*/  @UP1 ULEA UR26, UR14, UR5, 0x3 ;  /* 0x000000050e1a1291 */ /* 0x000fe2000f8e18ff */
[----:B------:R-:W-:Y:S01]  /*3530*/  LOP3.LUT R8, R8, UR27, RZ, 0x3c, !PT ;  /* 0x0000001b08087c12 */ /* 0x000fe2000f8e3cff */
[----:B------:R-:W-:Y:S02]  /*3540*/  UIADD3 UR32, UPT, UPT, UR28, 0x6, URZ ;  /* 0x000000061c207890 */ /* 0x000fe4000fffe0ff */
[----:B------:R-:W-:Y:S01]  /*3550*/  UIADD3 UR6, UPT, UPT, UR6, 0x40, URZ ;  /* 0x0000004006067890 */ /* 0x000fe2000fffe0ff */
[----:B-1----:R-:W-:Y:S01]  /*3560*/  @P0 SHF.L.U32 R0, R8, 0x1f, RZ ;  /* 0x0000001f08000819 */ /* 0x002fe200000006ff */
[----:B------:R-:W-:Y:S01]  /*3570*/  UIADD3 UR12, UPT, UPT, UR12, -0x1, URZ ;  /* 0xffffffff0c0c7890 */ /* 0x000fe2000fffe0ff */
[----:B------:R-:W-:Y:S02]  /*3580*/  UMOV UR29, 0x40004040 ;  /* 0x40004040001d7882 */ /* 0x000fe40000000000 */
[----:B------:R2:W3:Y:S01]  /*3590*/  @P0 SYNCS.PHASECHK.TRANS64.TRYWAIT P2, [UR26], R0 ;  /* 0x00000000ff0005a7 */ /* 0x0004e2000804111a */
[----:B------:R-:W-:Y:S01]  /*35a0*/  ULEA UR26, UR17, UR10, 0x9 ;  /* 0x0000000a111a7291 */ /* 0x000fe2000f8e48ff */
[----:B------:R-:W-:Y:S01]  /*35b0*/  UMOV UR27, 0x40004040 ;  /* 0x40004040001b7882 */ /* 0x000fe20000000000 */
[----:B------:R-:W-:Y:S02]  /*35c0*/  UMOV UR41, 0x40004040 ;  /* 0x4000404000297882 */ /* 0x000fe40000000000 */
[----:B------:R-:W-:Y:S02]  /*35d0*/  UIADD3 UR38, UPT, UPT, UR26, 0x2, URZ ;  /* 0x000000021a267890 */ /* 0x000fe4000fffe0ff */
[----:B------:R-:W-:Y:S02]  /*35e0*/  UIADD3 UR34, UPT, UPT, UR26, 0x4, URZ ;  /* 0x000000041a227890 */ /* 0x000fe4000fffe0ff */
[----:B------:R-:W-:Y:S01]  /*35f0*/  UIADD3 UR30, UPT, UPT, UR26, 0x6, URZ ;  /* 0x000000061a1e7890 */ /* 0x000fe2000fffe0ff */
[----:B------:R2:W-:Y:S01]  /*3600*/  UTCQMMA gdesc[UR26], gdesc[UR28], tmem[UR8], tmem[UR24], idesc[UR25], UP4 ;  /* 0x00ff181c1a0075ea */ /* 0x0005e2000a000308 */
[----:B------:R-:W-:Y:S01]  /*3610*/  UPLOP3.LUT UP4, UPT, UPT, UPT, UPT, 0x80, 0x8 ;  /* 0x000000000008789c */ /* 0x000fe20003f8f070 */
[----:B------:R-:W-:Y:S01]  /*3620*/  UMOV UR39, 0x40004040 ;  /* 0x4000404000277882 */ /* 0x000fe20000000000 */
[----:B------:R-:W-:Y:S01]  /*3630*/  UMOV UR37, 0x40004040 ;  /* 0x4000404000257882 */ /* 0x000fe20000000000 */
[----:B------:R2:W-:Y:S01]  /*3640*/  UTCQMMA gdesc[UR38], gdesc[UR40], tmem[UR8], tmem[UR22], idesc[UR23], UPT ;  /* 0x00ff1628260075ea */ /* 0x0005e2000b800308 */
[----:B------:R-:W-:Y:S01]  /*3650*/  UMOV UR35, 0x40004040 ;  /* 0x4000404000237882 */ /* 0x000fe20000000000 */
[----:B------:R-:W-:Y:S01]  /*3660*/  UMOV UR33, 0x40004040 ;  /* 0x4000404000217882 */ /* 0x000fe20000000000 */
[----:B------:R-:W-:Y:S01]  /*3670*/  UMOV UR31, 0x40004040 ;  /* 0x40004040001f7882 */ /* 0x000fe20000000000 */
[----:B------:R2:W-:Y:S01]  /*3680*/  UTCQMMA gdesc[UR34], gdesc[UR36], tmem[UR8], tmem[UR20], idesc[UR21], UPT ;  /* 0x00ff1424220075ea */ /* 0x0005e2000b800308 */
[----:B------:R2:W-:Y:S01]  /*3690*/  UTCQMMA gdesc[UR30], gdesc[UR32], tmem[UR8], tmem[UR18], idesc[UR19], UPT ;  /* 0x00ff12201e0075ea */ /* 0x0005e2000b800308 */
[----:B------:R2:W-:Y:S01]  /*36a0*/  UTCBAR [UR6], URZ ;  /* 0x000000ff060073e9 */ /* 0x0005e200080000ff */
[----:B------:R-:W-:Y:S01]  /*36b0*/  UMOV UR17, UR14 ;  /* 0x0000000e00117c82 */ /* 0x000fe20008000000 */
[----:B------:R-:W-:Y:S05]  /*36c0*/  BRA.U UP0, `(.L_x_62) ;  /* 0xfffffffd00507547 */ /* 0x000fea000b83ffff */
.L_x_59:
[----:B------:R-:W-:Y:S01]  /*36d0*/  UIADD3 UR15, UPT, UPT, UR15, 0x1, URZ ;  /* 0x000000010f0f7890 */ /* 0x000fe2000fffe0ff */
[C---:B------:R-:W-:Y:S01]  /*36e0*/  ISETP.NE.AND P0, PT, R10.reuse, 0x2, PT ;  /* 0x000000020a00780c */ /* 0x040fe20003f05270 */
[----:B------:R-:W-:Y:S02]  /*36f0*/  UIADD3 UR7, UPT, UPT, UR7, 0xd0, URZ ;  /* 0x000000d007077890 */ /* 0x000fe4000fffe0ff */
[----:B------:R-:W-:Y:S01]  /*3700*/  UISETP.NE.AND UP0, UPT, UR15, 0x4, UPT ;  /* 0x000000040f00788c */ /* 0x000fe2000bf05270 */
[----:B-12---:R-:W-:Y:S02]  /*3710*/  SEL R0, RZ, 0x1, P0 ;  /* 0x00000001ff007807 */ /* 0x006fe40000000000 */
[----:B------:R-:W-:Y:S01]  /*3720*/  SEL R10, R10, RZ, P0 ;  /* 0x000000ff0a0a7207 */ /* 0x000fe20000000000 */
[----:B------:R-:W-:Y:S01]  /*3730*/  USEL UR6, URZ, 0x1, UP0 ;  /* 0x00000001ff067887 */ /* 0x000fe20008000000 */
[----:B------:R-:W-:Y:S01]  /*3740*/  LOP3.LUT R9, R9, R0, RZ, 0x3c, !PT ;  /* 0x0000000009097212 */ /* 0x000fe200078e3cff */
[----:B------:R-:W-:Y:S01]  /*3750*/  USEL UR15, UR15, URZ, UP0 ;  /* 0x000000ff0f0f7287 */ /* 0x000fe20008000000 */
[----:B------:R1:W-:Y:S03]  /*3760*/  UTCBAR [UR7], URZ ;  /* 0x000000ff070073e9 */ /* 0x0003e600080000ff */
[----:B------:R-:W-:Y:S01]  /*3770*/  LOP3.LUT R11, R11, UR6, RZ, 0x3c, !PT ;  /* 0x000000060b0b7c12 */ /* 0x000fe2000f8e3cff */
[----:B------:R-:W-:Y:S07]  /*3780*/  @P1 BRA `(.L_x_63) ;  /* 0xfffffff800881947 */ /* 0x000fee000383ffff */
[----:B------:R-:W2:Y:S01]  /*3790*/  S2UR UR4, SR_CgaCtaId ;  /* 0x00000000000479c3 */ /* 0x000ea20000008800 */
[----:B------:R-:W-:Y:S01]  /*37a0*/  ELECT P0, URZ, PT ;  /* 0x0000000000ff782f */ /* 0x000fe20003800000 */
[----:B------:R-:W-:Y:S01]  /*37b0*/  IMAD.MOV.U32 R0, RZ, RZ, 0x1 ;  /* 0x00000001ff007424 */ /* 0x000fe200078e00ff */
[----:B------:R-:W-:Y:S01]  /*37c0*/  UIADD3 UR5, UPT, UPT, UR5, 0xf0, URZ ;  /* 0x000000f005057890 */ /* 0x000fe2000fffe0ff */
[----:B------:R-:W-:Y:S01]  /*37d0*/  SHF.L.U32 R3, R11, 0x1f, RZ ;  /* 0x0000001f0b037819 */ /* 0x000fe200000006ff */
[----:B------:R-:W-:-:S03]  /*37e0*/  UMOV UR6, 0x40 ;  /* 0x0000004000067882 */ /* 0x000fc60000000000 */
[----:B------:R-:W-:Y:S01]  /*37f0*/  UVIRTCOUNT.DEALLOC.SMPOOL 0x80 ;  /* 0x000000800000784c */ /* 0x000fe20000000000 */
[----:B--2---:R-:W-:Y:S02]  /*3800*/  ULEA UR4, UR4, UR6, 0x18 ;  /* 0x0000000604047291 */ /* 0x004fe4000f8ec0ff */
[----:B------:R-:W-:-:S07]  /*3810*/  ULEA UR6, UR15, UR5, 0x3 ;  /* 0x000000050f067291 */ /* 0x000fce000f8e18ff */
[----:B------:R2:W-:Y:S02]  /*3820*/  @P0 STS.U8 [UR4+0x1c], R0 ;  /* 0x00001c00ff000988 */ /* 0x0005e40008000004 */
[----:B------:R-:W4:Y:S02]  /*3830*/  SYNCS.PHASECHK.TRANS64.TRYWAIT P0, [UR6], R3 ;  /* 0x00000003ff0075a7 */ /* 0x000f240008001106 */
[----:B--2-4-:R-:W-:Y:S05]  /*3840*/  @!P0 BRA `(.L_x_64) ;  /* 0x0000004000a08947 */ /* 0x014fea0003800000 */
.L_x_137:
[----:B-1----:R-:W-:-:S04]  /*3850*/  UIADD3 UR7, UPT, UPT, UR15, 0x1, URZ ;  /* 0x000000010f077890 */ /* 0x002fc8000fffe0ff */
[----:B------:R-:W-:-:S04]  /*3860*/  UISETP.NE.AND UP0, UPT, UR7, 0x4, UPT ;  /* 0x000000040700788c */ /* 0x000fc8000bf05270 */
[----:B------:R-:W-:Y:S02]  /*3870*/  USEL UR8, URZ, 0x1, UP0 ;  /* 0x00000001ff087887 */ /* 0x000fe40008000000 */
[----:B------:R-:W-:-:S04]  /*3880*/  USEL UR7, UR7, URZ, UP0 ;  /* 0x000000ff07077287 */ /* 0x000fc80008000000 */
[----:B------:R-:W-:Y:S01]  /*3890*/  ULEA UR6, UR7, UR5, 0x3 ;  /* 0x0000000507067291 */ /* 0x000fe2000f8e18ff */
[----:B------:R-:W-:-:S04]  /*38a0*/  LOP3.LUT R2, R11, UR8, RZ, 0x3c, !PT ;  /* 0x000000080b027c12 */ /* 0x000fc8000f8e3cff */
[----:B--2---:R-:W-:-:S04]  /*38b0*/  SHF.L.U32 R3, R2, 0x1f, RZ ;  /* 0x0000001f02037819 */ /* 0x004fc800000006ff */
[----:B------:R-:W1:Y:S02]  /*38c0*/  SYNCS.PHASECHK.TRANS64.TRYWAIT P0, [UR6], R3 ;  /* 0x00000003ff0075a7 */ /* 0x000e640008001106 */
[----:B-1----:R-:W-:Y:S05]  /*38d0*/  @!P0 BRA `(.L_x_65) ;  /* 0x0000004000948947 */ /* 0x002fea0003800000 */
.L_x_139:
        /* <DEDUP_REMOVED lines=9> */
.L_x_141:
[----:B------:R-:W-:-:S04]  /*3970*/  UIADD3 UR7, UPT, UPT, UR7, 0x1, URZ ;  /* 0x0000000107077890 */ /* 0x000fc8000fffe0ff */
[----:B------:R-:W-:-:S04]  /*3980*/  UISETP.NE.AND UP0, UPT, UR7, 0x4, UPT ;  /* 0x000000040700788c */ /* 0x000fc8000bf05270 */
[----:B------:R-:W-:Y:S02]  /*3990*/  USEL UR6, URZ, 0x1, UP0 ;  /* 0x00000001ff067887 */ /* 0x000fe40008000000 */
[----:B------:R-:W-:-:S04]  /*39a0*/  USEL UR7, UR7, URZ, UP0 ;  /* 0x000000ff07077287 */ /* 0x000fc80008000000 */
[----:B------:R-:W-:Y:S01]  /*39b0*/  ULEA UR7, UR7, UR5, 0x3 ;  /* 0x0000000507077291 */ /* 0x000fe2000f8e18ff */
[----:B-1----:R-:W-:-:S04]  /*39c0*/  LOP3.LUT R3, R2, UR6, RZ, 0x3c, !PT ;  /* 0x0000000602037c12 */ /* 0x002fc8000f8e3cff */
[----:B------:R-:W-:-:S04]  /*39d0*/  SHF.L.U32 R3, R3, 0x1f, RZ ;  /* 0x0000001f03037819 */ /* 0x000fc800000006ff */
[----:B------:R-:W1:Y:S02]  /*39e0*/  SYNCS.PHASECHK.TRANS64.TRYWAIT P0, [UR7], R3 ;  /* 0x00000003ff0075a7 */ /* 0x000e640008001107 */
[----:B-1----:R-:W-:Y:S05]  /*39f0*/  @!P0 BRA `(.L_x_67) ;  /* 0x00000040007c8947 */ /* 0x002fea0003800000 */
.L_x_143:
[----:B------:R-:W-:Y:S01]  /*3a00*/  NOP ;  /* 0x0000000000007918 */ /* 0x000fe20000000000 */
[----:B-1----:R-:W1:Y:S01]  /*3a10*/  LDS R0, [UR4+0x14] ;  /* 0x00001404ff007984 */ /* 0x002e620008000800 */
[----:B------:R-:W-:Y:S01]  /*3a20*/  ULOP3.LUT UR6, UR16, 0xffff, URZ, 0xc0, !UPT ;  /* 0x0000ffff10067892 */ /* 0x000fe2000f8ec0ff */
[----:B------:R-:W-:Y:S01]  /*3a30*/  UMOV UR8, 0xffff ;  /* 0x0000ffff00087882 */ /* 0x000fe20000000000 */
[----:B------:R-:W-:Y:S02]  /*3a40*/  UMOV UR5, 0x1 ;  /* 0x0000000100057882 */ /* 0x000fe40000000000 */
[----:B------:R-:W-:-:S04]  /*3a50*/  USHF.R.U32.HI UR6, URZ, 0x5, UR6 ;  /* 0x00000005ff067899 */ /* 0x000fc80008011606 */
[----:B------:R-:W-:Y:S02]  /*3a60*/  USHF.L.U32 UR8, UR8, UR6, URZ ;  /* 0x0000000608087299 */ /* 0x000fe400080006ff */
[----:B------:R-:W-:-:S04]  /*3a70*/  USHF.L.U32 UR5, UR5, UR6, URZ ;  /* 0x0000000605057299 */ /* 0x000fc800080006ff */
[----:B-1----:R-:W-:-:S04]  /*3a80*/  LOP3.LUT R0, R0, UR8, RZ, 0xc0, !PT ;  /* 0x0000000800007c12 */ /* 0x002fc8000f8ec0ff */
[----:B------:R-:W-:-:S13]  /*3a90*/  ISETP.NE.AND P0, PT, R0, UR8, PT ;  /* 0x0000000800007c0c */ /* 0x000fda000bf05270 */
[----:B------:R-:W-:Y:S05]  /*3aa0*/  @P0 BRA `(.L_x_68) ;  /* 0x0000000000580947 */ /* 0x000fea0003800000 */
[----:B------:R-:W1:Y:S02]  /*3ab0*/  LDS R0, [UR4+0x18] ;  /* 0x00001804ff007984 */ /* 0x000e640008000800 */
[----:B-1----:R-:W-:-:S04]  /*3ac0*/  LOP3.LUT R0, R0, UR5, RZ, 0xc0, !PT ;  /* 0x0000000500007c12 */ /* 0x002fc8000f8ec0ff */
[----:B------:R-:W-:-:S13]  /*3ad0*/  ISETP.NE.AND P0, PT, R0, UR5, PT ;  /* 0x0000000500007c0c */ /* 0x000fda000bf05270 */
[----:B------:R-:W-:Y:S05]  /*3ae0*/  @P0 BRA `(.L_x_69) ;  /* 0x00000000003c0947 */ /* 0x000fea0003800000 */
[----:B------:R-:W1:Y:S01]  /*3af0*/  S2R R2, SR_LANEID ;  /* 0x0000000000027919 */ /* 0x000e620000000000 */
[----:B------:R-:W-:Y:S01]  /*3b00*/  ULOP3.LUT UR8, URZ, UR8, URZ, 0x33, !UPT ;  /* 0x00000008ff087292 */ /* 0x000fe2000f8e33ff */
[----:B------:R-:W-:Y:S01]  /*3b10*/  LOP3.LUT R4, RZ, UR5, RZ, 0x33, !PT ;  /* 0x00000005ff047c12 */ /* 0x000fe2000f8e33ff */
[----:B------:R-:W-:Y:S02]  /*3b20*/  VOTEU.ANY UR7, UPT, PT ;  /* 0x0000000000077886 */ /* 0x000fe400038e0100 */
[----:B------:R-:W-:Y:S01]  /*3b30*/  UFLO.U32 UR7, UR7 ;  /* 0x00000007000772bd */ /* 0x000fe200080e0000 */
[----:B------:R-:W2:Y:S01]  /*3b40*/  REDUX UR5, R4 ;  /* 0x00000000040573c4 */ /* 0x000ea20000000000 */
[----:B------:R-:W-:-:S06]  /*3b50*/  IMAD.U32 R0, RZ, RZ, UR8 ;  /* 0x00000008ff007e24 */ /* 0x000fcc000f8e00ff */
[----:B------:R4:W-:Y:S01]  /*3b60*/  UTCATOMSWS.AND URZ, UR8 ;  /* 0x0000000800ff79e3 */ /* 0x0009e20008000000 */
[----:B------:R-:W3:Y:S01]  /*3b70*/  REDUX UR6, R0 ;  /* 0x00000000000673c4 */ /* 0x000ee20000000000 */
[----:B-1----:R-:W-:Y:S01]  /*3b80*/  ISETP.EQ.U32.AND P0, PT, R2, UR7, PT ;  /* 0x0000000702007c0c */ /* 0x002fe2000bf02070 */
[----:B--2---:R-:W-:Y:S01]  /*3b90*/  IMAD.U32 R2, RZ, RZ, UR5 ;  /* 0x00000005ff027e24 */ /* 0x004fe2000f8e00ff */
[----:B---3--:R-:W-:-:S11]  /*3ba0*/  MOV R3, UR6 ;  /* 0x0000000600037c02 */ /* 0x008fd60008000f00 */
[----:B------:R4:W-:Y:S04]  /*3bb0*/  @P0 ATOMS.AND RZ, [UR4+0x14], R3 ;  /* 0x00001403ffff098c */ /* 0x0009e8000a800004 */
[----:B------:R4:W-:Y:S01]  /*3bc0*/  @P0 ATOMS.AND RZ, [UR4+0x18], R2 ;  /* 0x00001802ffff098c */ /* 0x0009e2000a800004 */
[----:B------:R-:W-:Y:S05]  /*3bd0*/  BRA `(.L_x_70) ;  /* 0x0000000000147947 */ /* 0x000fea0003800000 */
.L_x_69:
[----:B------:R-:W-:Y:S02]  /*3be0*/  MOV R2, 0x3c00 ;  /* 0x00003c0000027802 */ /* 0x000fe40000000f00 */
[----:B---3-5:R-:W-:Y:S05]  /*3bf0*/  CALL.REL.NOINC `($__internal_0_$__cuda_sm10x_tcgen05_guardrail_trap_col_being_dealloced_not_returned_by_alloc) ;  /* 0x0000004000d87944 */ /* 0x028fea0003c00000 */
[----:B------:R-:W-:Y:S05]  /*3c00*/  BRA `(.L_x_70) ;  /* 0x0000000000087947 */ /* 0x000fea0003800000 */
.L_x_68:
[----:B------:R-:W-:Y:S02]  /*3c10*/  MOV R2, 0x3c30 ;  /* 0x00003c3000027802 */ /* 0x000fe40000000f00 */
[----:B---3-5:R-:W-:Y:S05]  /*3c20*/  CALL.REL.NOINC `($__internal_2_$__cuda_sm10x_tcgen05_guardrail_trap_unallocated_columns_being_dealloced) ;  /* 0x0000004000e47944 */ /* 0x028fea0003c00000 */
.L_x_70:
[----:B------:R-:W-:Y:S01]  /*3c30*/  NOP ;  /* 0x0000000000007918 */ /* 0x000fe20000000000 */
[----:B----4-:R-:W-:Y:S05]  /*3c40*/  EXIT ;  /* 0x000000000000794d */ /* 0x010fea0003800000 */
.L_x_52:
[----:B------:R-:W-:-:S09]  /*3c50*/  UISETP.NE.OR UP2, UPT, UR8, 0x3, !UP2 ;  /* 0x000000030800788c */ /* 0x000fd2000d745670 */
[----:B------:R-:W-:Y:S05]  /*3c60*/  BRA.U UP2, `(.L_x_71) ;  /* 0x0000000d02407547 */ /* 0x000fea000b800000 */
[----:B------:R-:W1:Y:S01]  /*3c70*/  LDC R0, c[0x0][0xb30] ;  /* 0x0002cc00ff007b82 */ /* 0x000e620000000800 */
[----:B------:R-:W2:Y:S01]  /*3c80*/  LDCU.64 UR8, c[0x0][0x888] ;  /* 0x00011100ff0877ac */ /* 0x000ea20008000a00 */
[----:B------:R-:W-:Y:S02]  /*3c90*/  HFMA2 R29, -RZ, RZ, 0, 0 ;  /* 0x00000000ff1d7431 */ /* 0x000fe400000001ff */
[----:B------:R-:W-:Y:S01]  /*3ca0*/  IMAD.MOV.U32 R31, RZ, RZ, 0x1 ;  /* 0x00000001ff1f7424 */ /* 0x000fe200078e00ff */
[----:B------:R-:W-:Y:S01]  /*3cb0*/  MOV R23, 0x1000 ;  /* 0x0000100000177802 */ /* 0x000fe20000000f00 */
[----:B------:R-:W4:Y:S01]  /*3cc0*/  LDCU.64 UR4, c[0x0][0x890] ;  /* 0x00011200ff0477ac */ /* 0x000f220008000a00 */
[----:B------:R-:W-:Y:S01]  /*3cd0*/  IMAD.MOV.U32 R30, RZ, RZ, RZ ;  /* 0x000000ffff1e7224 */ /* 0x000fe200078e00ff */
[----:B------:R-:W3:Y:S01]  /*3ce0*/  LDC R19, c[0x0][0x370] ;  /* 0x0000dc00ff137b82 */ /* 0x000ee20000000800 */
[----:B------:R-:W-:Y:S01]  /*3cf0*/  UMOV UR7, 0x400 ;  /* 0x0000040000077882 */ /* 0x000fe20000000000 */
[----:B------:R-:W-:-:S02]  /*3d00*/  UPLOP3.LUT UP1, UPT, UPT, UPT, UPT, 0x40, 0x4 ;  /* 0x000000000004789c */ /* 0x000fc40003f2e870 */
[----:B------:R-:W-:-:S04]  /*3d10*/  ULEA UR7, UR37, UR7, 0x18 ;  /* 0x0000000725077291 */ /* 0x000fc8000f8ec0ff */
[----:B------:R-:W3:Y:S01]  /*3d20*/  LDC R2, c[0x0][0xb0c] ;  /* 0x0002c300ff027b82 */ /* 0x000ee20000000800 */
[----:B------:R-:W-:Y:S02]  /*3d30*/  UIADD3 UR13, UPT, UPT, UR7, 0x88, URZ ;  /* 0x00000088070d7890 */ /* 0x000fe4000fffe0ff */
[----:B--2---:R-:W-:Y:S02]  /*3d40*/  UISETP.NE.U32.AND UP2, UPT, UR8, URZ, UPT ;  /* 0x000000ff0800728c */ /* 0x004fe4000bf45070 */
[----:B------:R-:W-:Y:S02]  /*3d50*/  UIADD3 UR17, UPT, UPT, UR7, 0x80, URZ ;  /* 0x0000008007117890 */ /* 0x000fe4000fffe0ff */
[----:B----4-:R-:W-:Y:S01]  /*3d60*/  UISETP.NE.U32.AND UP3, UPT, UR4, URZ, UPT ;  /* 0x000000ff0400728c */ /* 0x010fe2000bf65070 */
[----:B------:R-:W2:Y:S01]  /*3d70*/  LDC R18, c[0x0][0xb20] ;  /* 0x0002c800ff127b82 */ /* 0x000ea20000000800 */
[----:B-1----:R-:W-:Y:S01]  /*3d80*/  ISETP.NE.AND P1, PT, R0, 0x1, PT ;  /* 0x000000010000780c */ /* 0x002fe20003f25270 */
[----:B------:R-:W-:-:S02]  /*3d90*/  UISETP.NE.AND.EX UP2, UPT, UR9, URZ, UPT, UP2 ;  /* 0x000000ff0900728c */ /* 0x000fc4000bf45320 */
[----:B------:R-:W-:Y:S02]  /*3da0*/  UPRMT UR13, UR37, 0x654, UR13 ;  /* 0x00000654250d7896 */ /* 0x000fe4000800000d */
[----:B------:R-:W-:Y:S02]  /*3db0*/  UISETP.NE.AND.EX UP3, UPT, UR5, URZ, UPT, UP3 ;  /* 0x000000ff0500728c */ /* 0x000fe4000bf65330 */
[----:B------:R-:W1:Y:S08]  /*3dc0*/  LDC.64 R32, c[0x0][0x348] ;  /* 0x0000d200ff207b82 */ /* 0x000e700000000a00 */
[----:B------:R-:W4:Y:S08]  /*3dd0*/  LDC.64 R16, c[0x0][0xb10] ;  /* 0x0002c400ff107b82 */ /* 0x000f300000000a00 */
[----:B------:R-:W1:Y:S08]  /*3de0*/  LDC.64 R6, c[0x0][0xb18] ;  /* 0x0002c600ff067b82 */ /* 0x000e700000000a00 */
[----:B------:R-:W1:Y:S08]  /*3df0*/  LDC.64 R4, c[0x0][0xb28] ;  /* 0x0002ca00ff047b82 */ /* 0x000e700000000a00 */
[----:B--23--:R-:W1:Y:S02]  /*3e00*/  LDC R22, c[0x0][0x374] ;  /* 0x0000dd00ff167b82 */ /* 0x00ce640000000800 */
.L_x_80:
[C---:B------:R-:W-:Y:S02]  /*3e10*/  LEA R0, R30.reuse, UR7, 0x3 ;  /* 0x000000071e007c11 */ /* 0x040fe4000f8e18ff */
[----:B------:R-:W-:Y:S02]  /*3e20*/  SHF.L.U32 R3, R29, 0x1f, RZ ;  /* 0x0000001f1d037819 */ /* 0x000fe400000006ff */
[----:B------:R-:W-:Y:S02]  /*3e30*/  LEA R24, R30, UR7, 0x4 ;  /* 0x000000071e187c11 */ /* 0x000fe4000f8e20ff */
[----:B--2---:R-:W2:Y:S02]  /*3e40*/  SYNCS.PHASECHK.TRANS64.TRYWAIT P0, [R0+URZ+0xb0], R3 ;  /* 0x0000b003000075a7 */ /* 0x004ea400080011ff */
[----:B--2---:R-:W-:Y:S05]  /*3e50*/  @!P0 BRA `(.L_x_72) ;  /* 0x0000003c007c8947 */ /* 0x004fea0003800000 */
.L_x_144:
[----:B------:R-:W-:Y:S01]  /*3e60*/  ISETP.GE.AND P0, PT, R40, 0x1, PT ;  /* 0x000000012800780c */ /* 0x000fe20003f06270 */
[----:B------:R-:W3:Y:S01]  /*3e70*/  LDS.128 R24, [R24+0x140] ;  /* 0x0001400018187984 */ /* 0x000ee20000000c00 */
[----:B--2---:R-:W-:Y:S01]  /*3e80*/  VIADD R0, R0, 0xc0 ;  /* 0x000000c000007836 */ /* 0x004fe20000000000 */
[----:B------:R-:W-:Y:S01]  /*3e90*/  @!PT LDS RZ, [RZ] ;  /* 0x00000000fffff984 */ /* 0x000fe20000000800 */
[----:B------:R-:W-:Y:S01]  /*3ea0*/  @!PT LDS RZ, [RZ] ;  /* 0x00000000fffff984 */ /* 0x000fe20000000800 */
[----:B------:R-:W-:Y:S01]  /*3eb0*/  @!PT LDS RZ, [RZ] ;  /* 0x00000000fffff984 */ /* 0x000fe20000000800 */
[----:B------:R-:W-:Y:S01]  /*3ec0*/  @!PT LDS RZ, [RZ] ;  /* 0x00000000fffff984 */ /* 0x000fe20000000800 */
[----:B------:R2:W-:Y:S06]  /*3ed0*/  MEMBAR.ALL.CTA ;  /* 0x0000000000007992 */ /* 0x0005ec0000008000 */
[----:B--2---:R-:W2:Y:S01]  /*3ee0*/  FENCE.VIEW.ASYNC.S ;  /* 0x00000000000073c6 */ /* 0x004ea20000000000 */
[----:B------:R-:W-:Y:S04]  /*3ef0*/  PRMT R0, RZ, 0x654, R0 ;  /* 0x00000654ff007816 */ /* 0x000fe80000000000 */
[----:B--2---:R2:W-:Y:S01]  /*3f00*/  SYNCS.ARRIVE.TRANS64.RED.A1T0 RZ, [R0+URZ], RZ ;  /* 0x000000ff00ff79a7 */ /* 0x0045e200081004ff */
[----:B---3--:R-:W-:Y:S11]  /*3f10*/  LOP3.LUT P3, RZ, R26, 0x1, RZ, 0xc0, !PT ;  /* 0x000000011aff7812 */ /* 0x008ff6000786c0ff */
[----:B------:R-:W-:Y:S02]  /*3f20*/  @!UPT UIADD3 URZ, UPT, UPT, URZ, URZ, URZ ;  /* 0x000000fffffff290 */ /* 0x000fe4000fffe0ff */
[----:B------:R-:W-:Y:S02]  /*3f30*/  @P3 MOV R13, R24 ;  /* 0x00000018000d3202 */ /* 0x000fe40000000f00 */
[----:B------:R-:W-:Y:S01]  /*3f40*/  @P3 LOP3.LUT R8, R25, 0xffff, RZ, 0xc0, !PT ;  /* 0x0000ffff19083812 */ /* 0x000fe200078ec0ff */
[----:B--2---:R-:W-:Y:S06]  /*3f50*/  @!P0 BRA `(.L_x_73) ;  /* 0x0000000000a48947 */ /* 0x004fec0003800000 */
[----:B-1----:R-:W-:Y:S01]  /*3f60*/  IMAD.HI.U32 R35, R22, R7, RZ ;  /* 0x0000000716237227 */ /* 0x002fe200078e00ff */
[----:B------:R-:W-:Y:S02]  /*3f70*/  ISETP.NE.AND P0, PT, R6, 0x1, PT ;  /* 0x000000010600780c */ /* 0x000fe40003f05270 */
[----:B------:R-:W-:Y:S01]  /*3f80*/  ISETP.NE.AND P2, PT, R40, 0x1, PT ;  /* 0x000000012800780c */ /* 0x000fe20003f45270 */
[----:B----4-:R-:W-:Y:S01]  /*3f90*/  IMAD.HI.U32 R34, R19, R16, RZ ;  /* 0x0000001013227227 */ /* 0x010fe200078e00ff */
[----:B------:R-:W-:Y:S02]  /*3fa0*/  SHF.R.U32.HI R35, RZ, R18, R35 ;  /* 0x00000012ff237219 */ /* 0x000fe40000011623 */
[----:B------:R-:W-:Y:S01]  /*3fb0*/  ISETP.NE.AND P4, PT, R2, 0x1, PT ;  /* 0x000000010200780c */ /* 0x000fe20003f85270 */
[----:B------:R-:W-:Y:S01]  /*3fc0*/  IMAD.HI.U32 R36, R13, R16, RZ ;  /* 0x000000100d247227 */ /* 0x000fe200078e00ff */
[----:B------:R-:W-:Y:S02]  /*3fd0*/  SHF.R.U32.HI R34, RZ, R17, R34 ;  /* 0x00000011ff227219 */ /* 0x000fe40000011622 */
[----:B------:R-:W-:Y:S01]  /*3fe0*/  SEL R3, R22, R35, !P0 ;  /* 0x0000002316037207 */ /* 0x000fe20004000000 */
[C---:B------:R-:W-:Y:S01]  /*3ff0*/  IMAD.HI.U32 R35, R8.reuse, R7, RZ ;  /* 0x0000000708237227 */ /* 0x040fe200078e00ff */
[----:B------:R-:W-:Y:S02]  /*4000*/  SEL R11, R19, R34, !P4 ;  /* 0x00000022130b7207 */ /* 0x000fe40006000000 */
[----:B------:R-:W-:Y:S01]  /*4010*/  SHF.R.U32.HI R36, RZ, R17, R36 ;  /* 0x00000011ff247219 */ /* 0x000fe20000011624 */
[----:B------:R-:W-:Y:S01]  /*4020*/  IMAD.HI.U32 R38, R3, R4, RZ ;  /* 0x0000000403267227 */ /* 0x000fe200078e00ff */
[----:B------:R-:W-:Y:S03]  /*4030*/  SHF.R.U32.HI R35, RZ, R18, R35 ;  /* 0x00000012ff237219 */ /* 0x000fe60000011623 */
[----:B------:R-:W-:Y:S01]  /*4040*/  IMAD.HI.U32 R34, R11, R4, RZ ;  /* 0x000000040b227227 */ /* 0x000fe200078e00ff */
[----:B------:R-:W-:Y:S02]  /*4050*/  @P2 SHF.R.U32.HI R3, RZ, R5, R38 ;  /* 0x00000005ff032219 */ /* 0x000fe40000011626 */
[----:B------:R-:W-:Y:S02]  /*4060*/  SEL R9, R8, R35, !P0 ;  /* 0x0000002308097207 */ /* 0x000fe40004000000 */
[----:B------:R-:W-:Y:S01]  /*4070*/  @P2 SHF.R.U32.HI R11, RZ, R5, R34 ;  /* 0x00000005ff0b2219 */ /* 0x000fe20000011622 */
[C---:B------:R-:W-:Y:S01]  /*4080*/  IMAD R10, R40.reuse, R3, RZ ;  /* 0x00000003280a7224 */ /* 0x040fe200078e02ff */
[----:B------:R-:W-:Y:S01]  /*4090*/  SEL R3, R13, R36, !P4 ;  /* 0x000000240d037207 */ /* 0x000fe20006000000 */
[C---:B------:R-:W-:Y:S03]  /*40a0*/  IMAD.HI.U32 R14, R9.reuse, R4, RZ ;  /* 0x00000004090e7227 */ /* 0x040fe600078e00ff */
[----:B------:R-:W-:Y:S01]  /*40b0*/  ISETP.GE.AND P0, PT, R9, R10, PT ;  /* 0x0000000a0900720c */ /* 0x000fe20003f06270 */
[C---:B------:R-:W-:Y:S01]  /*40c0*/  IMAD R12, R40.reuse, R11, RZ ;  /* 0x0000000b280c7224 */ /* 0x040fe200078e02ff */
[-C--:B------:R-:W-:Y:S04]  /*40d0*/  SHF.R.U32.HI R14, RZ, R5.reuse, R14 ;  /* 0x00000005ff0e7219 */ /* 0x080fe8000001160e */
[----:B------:R-:W-:Y:S02]  /*40e0*/  ISETP.GE.OR P0, PT, R3, R12, P0 ;  /* 0x0000000c0300720c */ /* 0x000fe40000706670 */
[----:B------:R-:W-:Y:S05]  /*40f0*/  SEL R15, R9, R14, !P2 ;  /* 0x0000000e090f7207 */ /* 0x000fea0005000000 */
[----:B------:R-:W-:Y:S04]  /*4100*/  IMAD.MOV R14, RZ, RZ, -R15 ;  /* 0x000000ffff0e7224 */ /* 0x000fe800078e0a0f */
[----:B------:R-:W-:Y:S02]  /*4110*/  IMAD R14, R40, R14, R9 ;  /* 0x0000000e280e7224 */ /* 0x000fe400078e0209 */
[C---:B------:R-:W-:Y:S05]  /*4120*/  @!P0 IMAD.HI.U32 R10, R3.reuse, R4, RZ ;  /* 0x00000004030a8227 */ /* 0x040fea00078e00ff */
[----:B------:R-:W-:Y:S04]  /*4130*/  @!P0 SHF.R.U32.HI R10, RZ, R5, R10 ;  /* 0x00000005ff0a8219 */ /* 0x000fe8000001160a */
[----:B------:R-:W-:Y:S01]  /*4140*/  @!P0 SEL R0, R3, R10, !P2 ;  /* 0x0000000a03008207 */ /* 0x000fe20005000000 */
[----:B------:R-:W-:Y:S03]  /*4150*/  IMAD.MOV R10, RZ, RZ, -R3 ;  /* 0x000000ffff0a7224 */ /* 0x000fe600078e0a03 */
[----:B------:R-:W-:Y:S01]  /*4160*/  @!P0 IADD3 R15, PT, PT, R15, -R0, RZ ;  /* 0x800000000f0f8210 */ /* 0x000fe20007ffe0ff */
[----:B------:R-:W-:Y:S01]  /*4170*/  @!P0 IMAD R0, R11, R14, R0 ;  /* 0x0000000e0b008224 */ /* 0x000fe200078e0200 */
[----:B------:R-:W-:Y:S01]  /*4180*/  IADD3 R11, PT, PT, -R9, RZ, RZ ;  /* 0x000000ff090b7210 */ /* 0x000fe20007ffe1ff */
[----:B------:R-:W-:Y:S02]  /*4190*/  IMAD R13, R2, R10, R13 ;  /* 0x0000000a020d7224 */ /* 0x000fe400078e020d */
[----:B------:R-:W-:Y:S02]  /*41a0*/  @!P0 IMAD R9, R15, R40, R3 ;  /* 0x000000280f098224 */ /* 0x000fe400078e0203 */
[----:B------:R-:W-:Y:S02]  /*41b0*/  @!P0 IMAD.MOV.U32 R3, RZ, RZ, R0 ;  /* 0x000000ffff038224 */ /* 0x000fe400078e0000 */
[----:B------:R-:W-:Y:S02]  /*41c0*/  IMAD R8, R6, R11, R8 ;  /* 0x0000000b06087224 */ /* 0x000fe400078e0208 */
[----:B------:R-:W-:Y:S02]  /*41d0*/  IMAD R13, R3, R2, R13 ;  /* 0x00000002030d7224 */ /* 0x000fe400078e020d */
[----:B------:R-:W-:Y:S02]  /*41e0*/  IMAD R8, R9, R6, R8 ;  /* 0x0000000609087224 */ /* 0x000fe400078e0208 */
.L_x_73:
[----:B------:R-:W-:Y:S05]  /*41f0*/  BRA.U UP1, `(.L_x_74) ;  /* 0x0000000101107547 */ /* 0x000fea000b800000 */
[----:B------:R-:W-:Y:S04]  /*4200*/  MOV R0, UR6 ;  /* 0x0000000600007c02 */ /* 0x000fe80008000f00 */
[----:B------:R-:W-:Y:S04]  /*4210*/  SHF.L.U32 R3, R0, 0x1f, RZ ;  /* 0x0000001f00037819 */ /* 0x000fe800000006ff */
[----:B------:R-:W2:Y:S02]  /*4220*/  SYNCS.PHASECHK.TRANS64.TRYWAIT P0, [UR7+0xa8], R3 ;  /* 0x0000a803ff0075a7 */ /* 0x000ea40008001107 */
[----:B--2---:R-:W-:Y:S05]  /*4230*/  @!P0 BRA `(.L_x_75) ;  /* 0x0000003800988947 */ /* 0x004fea0003800000 */
.L_x_74:
[----:B------:R-:W-:Y:S02]  /*4240*/  R2UR UR19, R21 ;  /* 0x00000000151372ca */ /* 0x000fe400000e0000 */
[----:B------:R-:W-:Y:S02]  /*4250*/  R2UR UR18, R20 ;  /* 0x00000000141272ca */ /* 0x000fe400000e0000 */
[----:B------:R-:W-:Y:S02]  /*4260*/  ISETP.NE.U32.AND P2, PT, RZ, UR4, PT ;  /* 0x00000004ff007c0c */ /* 0x000fe4000bf45070 */
[----:B------:R-:W-:Y:S02]  /*4270*/  SHF.L.U32 R12, R31, 0x1f, RZ ;  /* 0x0000001f1f0c7819 */ /* 0x000fe400000006ff */
[----:B------:R-:W-:Y:S05]  /*4280*/  ISETP.NE.AND.EX P2, PT, RZ, UR5, PT, P2 ;  /* 0x00000005ff007c0c */ /* 0x000fea000bf45320 */
[----:B------:R-:W-:Y:S02]  /*4290*/  USHF.L.U32 UR19, UR19, 0x6, URZ ;  /* 0x0000000613137899 */ /* 0x000fe400080006ff */
[----:B------:R-:W-:Y:S01]  /*42a0*/  USHF.L.U32 UR18, UR18, 0x7, URZ ;  /* 0x0000000712127899 */ /* 0x000fe200080006ff */
[----:B------:R-:W-:Y:S11]  /*42b0*/  BRA.U !UP3, `(.L_x_76) ;  /* 0x000000010b347547 */ /* 0x000ff6000b800000 */
[----:B------:R-:W-:Y:S01]  /*42c0*/  UPLOP3.LUT UP0, UPT, UPT, UPT, UP2, 0x80, 0x8 ;  /* 0x000000000008789c */ /* 0x000fe20003f0f020 */
[----:B--2---:R-:W-:Y:S02]  /*42d0*/  HFMA2 R0, -RZ, RZ, 0, 5.9604644775390625e-08 ;  /* 0x00000001ff007431 */ /* 0x004fe400000001ff */
[----:B------:R-:W-:Y:S03]  /*42e0*/  IMAD.MOV.U32 R95, RZ, RZ, 0x1 ;  /* 0x00000001ff5f7424 */ /* 0x000fe600078e00ff */
[----:B------:R-:W-:Y:S05]  /*42f0*/  PLOP3.LUT P0, PT, PT, PT, UP0, 0x80, 0x8 ;  /* 0x000000000008781c */ /* 0x000fea0003f0f008 */
[----:B------:R-:W2:Y:S01]  /*4300*/  @UP0 LDCU.64 UR10, c[0x0][0x888] ;  /* 0x00011100ff0a07ac */ /* 0x000ea20008000a00 */
[----:B------:R-:W-:Y:S07]  /*4310*/  @UP0 UIMAD UR8, UR36, UR4, URZ ;  /* 0x00000004240802a4 */ /* 0x000fee000f8e02ff */
[----:B------:R-:W-:Y:S01]  /*4320*/  @!P0 PRMT R95, R0, 0x7610, R95 ;  /* 0x00007610005f8816 */ /* 0x000fe2000000005f */
[----:B--2---:R-:W-:Y:S03]  /*4330*/  @UP0 UIMAD.WIDE UR10, UR8, 0x4, UR10 ;  /* 0x00000004080a08a5 */ /* 0x004fe6000f8e020a */
[----:B------:R-:W2:Y:S03]  /*4340*/  @!UP0 LDCU UR8, c[0x0][0x880] ;  /* 0x00011000ff0887ac */ /* 0x000ea60008000800 */
[----:B------:R-:W-:Y:S01]  /*4350*/  IMAD.U32 R10, RZ, RZ, UR10 ;  /* 0x0000000aff0a7e24 */ /* 0x000fe2000f8e00ff */
[----:B------:R-:W-:Y:S05]  /*4360*/  MOV R11, UR11 ;  /* 0x0000000b000b7c02 */ /* 0x000fea0008000f00 */
[----:B-----5:R3:W5:Y:S02]  /*4370*/  @P0 LDG.E R49, desc[UR46][R10.64] ;  /* 0x0000002e0a310981 */ /* 0x020764000c1e1900 */
[----:B--23--:R-:W-:Y:S07]  /*4380*/  @!P0 IMAD.U32 R49, RZ, RZ, UR8 ;  /* 0x00000008ff318e24 */ /* 0x00cfee000f8e00ff */
.L_x_76:
[----:B-----5:R-:W-:Y:S01]  /*4390*/  @!P2 FSETP.EQ.AND P0, PT, R49, RZ, PT ;  /* 0x000000ff3100a20b */ /* 0x020fe20003f02000 */
[----:B------:R-:W-:Y:S01]  /*43a0*/  @!UPT UIADD3 URZ, UPT, UPT, URZ, URZ, URZ ;  /* 0x000000fffffff290 */ /* 0x000fe2000fffe0ff */
[----:B------:R-:W-:Y:S11]  /*43b0*/  @!P2 BRA `(.L_x_77) ;  /* 0x000000000014a947 */ /* 0x000ff60003800000 */
[----:B------:R-:W-:Y:S02]  /*43c0*/  LOP3.LUT P2, RZ, R95, 0xff, RZ, 0xc0, !PT ;  /* 0x000000ff5fff7812 */ /* 0x000fe4000784c0ff */
[----:B------:R-:W-:Y:S04]  /*43d0*/  PLOP3.LUT P0, PT, PT, PT, UP0, 0x80, 0x8 ;  /* 0x000000000008781c */ /* 0x000fe80003f0f008 */
[----:B------:R-:W-:Y:S07]  /*43e0*/  PLOP3.LUT P0, PT, P0, PT, PT, 0x8, 0x80 ;  /* 0x000000000080781c */ /* 0x000fee000070e170 */
[----:B------:R-:W-:Y:S11]  /*43f0*/  @P2 FSETP.EQ.AND P0, PT, R49, RZ, PT ;  /* 0x000000ff3100220b */ /* 0x000ff60003f02000 */
[----:B------:R-:W-:Y:S02]  /*4400*/  @!UPT UIADD3 URZ, UPT, UPT, URZ, URZ, URZ ;  /* 0x000000fffffff290 */ /* 0x000fe4000fffe0ff */
.L_x_77:
[----:B------:R-:W3:Y:S01]  /*4410*/  SYNCS.PHASECHK.TRANS64.TRYWAIT P2, [UR7+0x90], R12 ;  /* 0x0000900cff0075a7 */ /* 0x000ee20008041107 */
[----:B------:R-:W-:Y:S04]  /*4420*/  ELECT P4, URZ, PT ;  /* 0x0000000000ff782f */ /* 0x000fe80003880000 */
[----:B------:R-:W-:Y:S11]  /*4430*/  PLOP3.LUT P4, PT, P0, P4, PT, 0xf2, 0x2f ;  /* 0x00000000002f781c */ /* 0x000ff60000789e72 */
[----:B------:R-:W-:Y:S02]  /*4440*/  @!UPT UIADD3 URZ, UPT, UPT, URZ, URZ, URZ ;  /* 0x000000fffffff290 */ /* 0x000fe4000fffe0ff */
[----:B-1----:R-:W-:Y:S05]  /*4450*/  @!P4 IADD3 R21, P0, PT, R32, 0x580, RZ ;  /* 0x000005802015c810 */ /* 0x002fea0007f1e0ff */
[----:B------:R-:W-:Y:S01]  /*4460*/  @!P4 IMAD.X R20, RZ, RZ, R33, P0 ;  /* 0x000000ffff14c224 */ /* 0x000fe200000e0621 */
[----:B---3--:R-:W-:Y:S07]  /*4470*/  @!P2 BRA `(.L_x_78) ;  /* 0x000000380020a947 */ /* 0x008fee0003800000 */
.L_x_147:
[----:B------:R-:W3:Y:S01]  /*4480*/  LDC.64 R14, c[0x0][0xb10] ;  /* 0x0002c400ff0e7b82 */ /* 0x000ee20000000a00 */
[----:B------:R-:W-:Y:S01]  /*4490*/  @!P4 R2UR UR8, R20 ;  /* 0x000000001408c2ca */ /* 0x000fe200000e0000 */
[----:B------:R-:W-:Y:S01]  /*44a0*/  VOTEU.ALL UP1, P4 ;  /* 0x0000000000ff7886 */ /* 0x000fe20002020000 */
[----:B------:R-:W-:Y:S01]  /*44b0*/  @!P4 R2UR UR9, R21 ;  /* 0x000000001509c2ca */ /* 0x000fe200000e0000 */
[----:B------:R-:W-:Y:S01]  /*44c0*/  UMOV UR10, 0x0 ;  /* 0x00000000000a7882 */ /* 0x000fe20000000000 */
[----:B------:R-:W-:Y:S03]  /*44d0*/  UMOV UR11, 0x10000000 ;  /* 0x10000000000b7882 */ /* 0x000fe60000000000 */
[----:B------:R-:W5:Y:S01]  /*44e0*/  LDC.64 R10, c[0x0][0xb18] ;  /* 0x0002c600ff0a7b82 */ /* 0x000f620000000a00 */
[----:B------:R-:W-:Y:S01]  /*44f0*/  @!UP1 UIADD3 UR16, UPT, UPT, UR7, 0x200, URZ ;  /* 0x0000020007109890 */ /* 0x000fe2000fffe0ff */
[----:B------:R-:W-:Y:S01]  /*4500*/  @P3 SHF.R.U32.HI R28, RZ, 0x10, R25 ;  /* 0x00000010ff1c3819 */ /* 0x000fe20000011619 */
[----:B------:R-:W-:Y:S01]  /*4510*/  VOTEU.ALL UP1, P4 ;  /* 0x0000000000ff7886 */ /* 0x000fe20002020000 */
[----:B------:R-:W-:Y:S01]  /*4520*/  UMOV UR20, UR36 ;  /* 0x0000002400147c82 */ /* 0x000fe20008000000 */
[----:B------:R-:W-:Y:S03]  /*4530*/  VIADD R30, R30, 0x1 ;  /* 0x000000011e1e7836 */ /* 0x000fe60000000000 */
[----:B--2---:R-:W2:Y:S01]  /*4540*/  @!P1 LDC R0, c[0x0][0xb20] ;  /* 0x0002c800ff009b82 */ /* 0x004ea20000000800 */
[----:B------:R-:W-:Y:S01]  /*4550*/  IMAD.U32 R21, RZ, RZ, UR8 ;  /* 0x00000008ff157e24 */ /* 0x000fe2000f8e00ff */
[----:B------:R-:W-:Y:S06]  /*4560*/  UPRMT UR8, UR37, 0x654, UR17 ;  /* 0x0000065425087896 */ /* 0x000fec0008000011 */
[----:B-1----:R-:W1:Y:S01]  /*4570*/  @!P1 LDC R3, c[0x0][0xb0c] ;  /* 0x0002c300ff039b82 */ /* 0x002e620000000800 */
[----:B------:R-:W-:Y:S01]  /*4580*/  IMAD.U32 R20, RZ, RZ, UR9 ;  /* 0x00000009ff147e24 */ /* 0x000fe2000f8e00ff */
[----:B------:R-:W-:Y:S04]  /*4590*/  @!P4 R2UR UR15, R21 ;  /* 0x00000000150fc2ca */ /* 0x000fe800000e0000 */
[----:B------:R-:W-:Y:S01]  /*45a0*/  @!P4 R2UR UR14, R20 ;  /* 0x00000000140ec2ca */ /* 0x000fe200000e0000 */
[----:B------:R-:W-:Y:S11]  /*45b0*/  @!P4 IMAD.MOV.U32 R20, RZ, RZ, 0x1000 ;  /* 0x00001000ff14c424 */ /* 0x000ff600078e00ff */
[----:B------:R-:W-:Y:S01]  /*45c0*/  @!UPT UIADD3 URZ, UPT, UPT, URZ, URZ, URZ ;  /* 0x000000fffffff290 */ /* 0x000fe2000fffe0ff */
[----:B------:R1:W-:Y:S01]  /*45d0*/  @!UP1 UTMALDG.3D [UR16], [UR14], desc[UR10] ;  /* 0x00000a100e0095b4 */ /* 0x0003e20008011000 */
[----:B------:R1:W-:Y:S02]  /*45e0*/  @!P4 SYNCS.ARRIVE.TRANS64.RED.A0TR RZ, [UR7+0x80], R20 ;  /* 0x00008014ffffc9a7 */ /* 0x0003e40008300407 */
[----:B-1----:R-:W-:Y:S01]  /*45f0*/  @!P1 ISETP.NE.AND P2, PT, R3, 0x1, PT ;  /* 0x000000010300980c */ /* 0x002fe20003f45270 */
[C---:B---3--:R-:W-:Y:S01]  /*4600*/  @!P1 IMAD.HI.U32 R14, R13.reuse, R14, RZ ;  /* 0x0000000e0d0e9227 */ /* 0x048fe200078e00ff */
[----:B-----5:R-:W-:Y:S03]  /*4610*/  @!P1 ISETP.NE.AND P0, PT, R10, 0x1, PT ;  /* 0x000000010a00980c */ /* 0x020fe60003f05270 */
[C---:B------:R-:W-:Y:S01]  /*4620*/  @!P1 IMAD.HI.U32 R11, R8.reuse, R11, RZ ;  /* 0x0000000b080b9227 */ /* 0x040fe200078e00ff */
[----:B------:R-:W-:Y:S04]  /*4630*/  @!P1 SHF.R.U32.HI R14, RZ, R15, R14 ;  /* 0x0000000fff0e9219 */ /* 0x000fe8000001160e */
[----:B--2---:R-:W-:Y:S01]  /*4640*/  @!P1 SHF.R.U32.HI R9, RZ, R0, R11 ;  /* 0x00000000ff099219 */ /* 0x004fe2000001160b */
[----:B------:R-:W-:Y:S01]  /*4650*/  SYNCS.ARRIVE.TRANS64.RED.A1T0 RZ, [UR8], RZ ;  /* 0x000000ffffff79a7 */ /* 0x000fe20008100408 */
[----:B------:R-:W-:Y:S02]  /*4660*/  @!P1 SEL R14, R13, R14, !P2 ;  /* 0x0000000e0d0e9207 */ /* 0x000fe40005000000 */
[----:B------:R-:W-:Y:S01]  /*4670*/  @!P1 SEL R9, R8, R9, !P0 ;  /* 0x0000000908099207 */ /* 0x000fe20004000000 */
[----:B------:R-:W1:Y:S04]  /*4680*/  SYNCS.PHASECHK.TRANS64.TRYWAIT P5, [UR7+0x98], R12 ;  /* 0x0000980cff0075a7 */ /* 0x000e6800080a1107 */
[----:B------:R-:W-:Y:S02]  /*4690*/  @!P1 IMAD.IADD R0, R9, 0x1, -R14 ;  /* 0x0000000109009824 */ /* 0x000fe400078e0a0e */
[----:B------:R-:W-:Y:S02]  /*46a0*/  @!P1 IMAD.IADD R9, R14, 0x1, -R9 ;  /* 0x000000010e099824 */ /* 0x000fe400078e0a09 */
[----:B------:R-:W-:Y:S02]  /*46b0*/  @!P1 IMAD R13, R0, R3, R13 ;  /* 0x00000003000d9224 */ /* 0x000fe400078e020d */
[----:B------:R-:W-:Y:S01]  /*46c0*/  @!P1 IMAD R8, R9, R10, R8 ;  /* 0x0000000a09089224 */ /* 0x000fe200078e0208 */
[----:B-1----:R-:W-:Y:S06]  /*46d0*/  @!P5 BRA `(.L_x_79) ;  /* 0x0000003400a0d947 */ /* 0x002fec0003800000 */
.L_x_149:
[----:B-1----:R-:W-:Y:S01]  /*46e0*/  @!P4 IADD3 R3, P0, PT, R32, 0x580, RZ ;  /* 0x000005802003c810 */ /* 0x002fe20007f1e0ff */
[----:B------:R-:W-:Y:S01]  /*46f0*/  VOTEU.ALL UP1, P4 ;  /* 0x0000000000ff7886 */ /* 0x000fe20002020000 */
[----:B------:R-:W-:Y:S01]  /*4700*/  UMOV UR20, 0x0 ;  /* 0x0000000000147882 */ /* 0x000fe20000000000 */
[----:B------:R-:W-:Y:S01]  /*4710*/  UMOV UR21, 0x10000000 ;  /* 0x1000000000157882 */ /* 0x000fe20000000000 */
[----:B------:R-:W-:Y:S01]  /*4720*/  @!P4 R2UR UR9, R3 ;  /* 0x000000000309c2ca */ /* 0x000fe200000e0000 */
[----:B------:R-:W-:Y:S01]  /*4730*/  @!P4 IMAD.X R0, RZ, RZ, R33, P0 ;  /* 0x000000ffff00c224 */ /* 0x000fe200000e0621 */
[----:B------:R-:W-:Y:S01]  /*4740*/  @!UP1 UIADD3 UR10, UPT, UPT, UR18, 0x40, URZ ;  /* 0x00000040120a9890 */ /* 0x000fe2000fffe0ff */
[----:B------:R-:W-:Y:S01]  /*4750*/  ISETP.NE.AND P0, PT, R30, 0x2, PT ;  /* 0x000000021e00780c */ /* 0x000fe20003f05270 */
[----:B------:R-:W-:Y:S01]  /*4760*/  UMOV UR11, UR19 ;  /* 0x00000013000b7c82 */ /* 0x000fe20008000000 */
[----:B------:R-:W-:Y:S01]  /*4770*/  UMOV UR12, UR36 ;  /* 0x00000024000c7c82 */ /* 0x000fe20008000000 */
[----:B------:R-:W-:Y:S01]  /*4780*/  @!P4 R2UR UR8, R0 ;  /* 0x000000000008c2ca */ /* 0x000fe200000e0000 */
[----:B------:R-:W-:Y:S01]  /*4790*/  IMAD.IADD R20, R8, 0x1, R94 ;  /* 0x0000000108147824 */ /* 0x000fe200078e025e */
[----:B------:R-:W-:Y:S01]  /*47a0*/  @P3 R2UR UR36, R28 ;  /* 0x000000001c2432ca */ /* 0x000fe200000e0000 */
[----:B------:R-:W-:Y:S01]  /*47b0*/  IMAD.IADD R21, R13, 0x1, R96 ;  /* 0x000000010d157824 */ /* 0x000fe200078e0260 */
[----:B------:R-:W-:Y:S02]  /*47c0*/  SEL R0, RZ, 0x1, P0 ;  /* 0x00000001ff007807 */ /* 0x000fe40000000000 */
[----:B------:R-:W-:Y:S01]  /*47d0*/  LOP3.LUT R31, R31, 0x1, RZ, 0x3c, !PT ;  /* 0x000000011f1f7812 */ /* 0x000fe200078e3cff */
[----:B------:R-:W-:Y:S01]  /*47e0*/  IMAD.U32 R10, RZ, RZ, UR9 ;  /* 0x00000009ff0a7e24 */ /* 0x000fe2000f8e00ff */
[----:B------:R-:W-:Y:S01]  /*47f0*/  @!UP1 UIADD3 UR9, UPT, UPT, UR7, 0x88, URZ ;  /* 0x0000008807099890 */ /* 0x000fe2000fffe0ff */
[----:B------:R-:W-:Y:S02]  /*4800*/  LOP3.LUT R29, R29, R0, RZ, 0x3c, !PT ;  /* 0x000000001d1d7212 */ /* 0x000fe400078e3cff */
[----:B------:R-:W-:Y:S02]  /*4810*/  SEL R30, R30, RZ, P0 ;  /* 0x000000ff1e1e7207 */ /* 0x000fe40000000000 */
[----:B------:R-:W-:Y:S01]  /*4820*/  IMAD.U32 R11, RZ, RZ, UR8 ;  /* 0x00000008ff0b7e24 */ /* 0x000fe2000f8e00ff */
[----:B------:R-:W-:Y:S01]  /*4830*/  @!P4 R2UR UR14, R10 ;  /* 0x000000000a0ec2ca */ /* 0x000fe200000e0000 */
[----:B------:R-:W-:Y:S01]  /*4840*/  @!UP1 UIADD3 UR8, UPT, UPT, UR7, 0x1200, URZ ;  /* 0x0000120007089890 */ /* 0x000fe2000fffe0ff */
[----:B------:R-:W-:Y:S02]  /*4850*/  VOTEU.ALL UP1, P4 ;  /* 0x0000000000ff7886 */ /* 0x000fe40002020000 */
[----:B------:R-:W-:Y:S11]  /*4860*/  @!P4 R2UR UR15, R11 ;  /* 0x000000000b0fc2ca */ /* 0x000ff600000e0000 */
[----:B------:R-:W-:Y:S02]  /*4870*/  @!UPT UIADD3 URZ, UPT, UPT, URZ, URZ, URZ ;  /* 0x000000fffffff290 */ /* 0x000fe4000fffe0ff */
[----:B------:R2:W-:Y:S01]  /*4880*/  @!UP1 UTMALDG.3D [UR8], [UR14], desc[UR20] ;  /* 0x000014080e0095b4 */ /* 0x0005e20008011000 */
[----:B------:R2:W-:Y:S01]  /*4890*/  @!P4 SYNCS.ARRIVE.TRANS64.RED.A0TR RZ, [UR7+0x88], R23 ;  /* 0x00008817ffffc9a7 */ /* 0x0005e20008300407 */
[----:B------:R-:W-:Y:S01]  /*48a0*/  UPLOP3.LUT UP1, UPT, UPT, UPT, UPT, 0x80, 0x8 ;  /* 0x000000000008789c */ /* 0x000fe20003f2f070 */
[----:B------:R-:W-:Y:S01]  /*48b0*/  SYNCS.ARRIVE.TRANS64.RED.A1T0 RZ, [UR13], RZ ;  /* 0x000000ffffff79a7 */ /* 0x000fe2000810040d */
[----:B------:R-:W-:Y:S09]  /*48c0*/  @P3 BRA `(.L_x_80) ;  /* 0xfffffff400503947 */ /* 0x000ff2000383ffff */
[----:B------:R-:W-:-:S04]  /*48d0*/  SHF.L.U32 R3, R31, 0x1f, RZ ;  /* 0x0000001f1f037819 */ /* 0x000fc800000006ff */
[----:B------:R-:W1:Y:S02]  /*48e0*/  SYNCS.PHASECHK.TRANS64.TRYWAIT P0, [UR7+0x90], R3 ;  /* 0x00009003ff0075a7 */ /* 0x000e640008001107 */
[----:B-1----:R-:W-:Y:S05]  /*48f0*/  @!P0 BRA `(.L_x_81) ;  /* 0x0000003400308947 */ /* 0x002fea0003800000 */
.L_x_151:
[----:B-1----:R-:W-:-:S07]  /*4900*/  MOV R0, UR7 ;  /* 0x0000000700007c02 */ /* 0x002fce0008000f00 */
.L_x_82:
[----:B-1----:R-:W-:-:S04]  /*4910*/  SHF.L.U32 R3, R31, 0x1f, RZ ;  /* 0x0000001f1f037819 */ /* 0x002fc800000006ff */
[----:B------:R1:W3:Y:S03]  /*4920*/  SYNCS.PHASECHK.TRANS64.TRYWAIT P0, [R0+URZ+0x98], R3 ;  /* 0x00009803000075a7 */ /* 0x0002e600080011ff */
[----:B---3--:R-:W-:Y:S05]  /*4930*/  @!P0 NANOSLEEP.SYNCS 0x989680 ;  /* 0x009896800000895d */ /* 0x008fea0003900000 */
[----:B------:R-:W3:Y:S02]  /*4940*/  @!P0 SYNCS.PHASECHK.TRANS64 P0, [R0+URZ+0x98], R3 ;  /* 0x00009803000085a7 */ /* 0x000ee400080010ff */
[----:B--23--:R-:W-:Y:S05]  /*4950*/  @P0 EXIT ;  /* 0x000000000000094d */ /* 0x00cfea0003800000 */
[----:B------:R-:W-:Y:S05]  /*4960*/  BRA `(.L_x_82) ;  /* 0xfffffffc00e87947 */ /* 0x000fea000383ffff */
.L_x_71:
[----:B------:R-:W-:-:S06]  /*4970*/  UISETP.GE.AND UP1, UPT, UR8, 0x4, UPT ;  /* 0x000000040800788c */ /* 0x000fcc000bf26270 */
[----:B------:R-:W-:-:S13]  /*4980*/  PLOP3.LUT P0, PT, PT, PT, UP1, 0x80, 0x8 ;  /* 0x000000000008781c */ /* 0x000fda0003f0f018 */
[----:B------:R-:W-:Y:S05]  /*4990*/  @!P0 EXIT ;  /* 0x000000000000894d */ /* 0x000fea0003800000 */
[----:B------:R-:W-:Y:S01]  /*49a0*/  BAR.SYNC.DEFER_BLOCKING 0x6, 0xa0 ;  /* 0x0182800000007b1d */ /* 0x000fe20000010000 */
[C---:B------:R-:W-:Y:S01]  /*49b0*/  IMAD.SHL.U32 R7, R108.reuse, 0x40, RZ ;  /* 0x000000406c077824 */ /* 0x040fe200078e00ff */
[C---:B------:R-:W-:Y:S01]  /*49c0*/  LOP3.LUT R110, R108.reuse, 0x60, RZ, 0xc0, !PT ;  /* 0x000000606c6e7812 */ /* 0x040fe200078ec0ff */
[C---:B------:R-:W-:Y:S01]  /*49d0*/  IMAD.SHL.U32 R100, R108.reuse, 0x20, RZ ;  /* 0x000000206c647824 */ /* 0x040fe200078e00ff */
[----:B------:R-:W-:Y:S01]  /*49e0*/  CS2R R106, SRZ ;  /* 0x00000000006a7805 */ /* 0x000fe2000001ff00 */
[C---:B------:R-:W-:Y:S01]  /*49f0*/  IMAD.SHL.U32 R0, R108.reuse, 0x2, RZ ;  /* 0x000000026c007824 */ /* 0x040fe200078e00ff */
[----:B------:R-:W-:Y:S02]  /*4a00*/  UMOV UR49, 0x400 ;  /* 0x0000040000317882 */ /* 0x000fe40000000000 */
[----:B------:R-:W1:Y:S01]  /*4a10*/  LDC R99, c[0x0][0x370] ;  /* 0x0000dc00ff637b82 */ /* 0x000e620000000800 */
[----:B------:R-:W-:Y:S01]  /*4a20*/  ULEA UR49, UR37, UR49, 0x18 ;  /* 0x0000003125317291 */ /* 0x000fe2000f8ec0ff */
[----:B------:R-:W-:Y:S01]  /*4a30*/  LOP3.LUT R5, R7, 0x180, RZ, 0xc0, !PT ;  /* 0x0000018007057812 */ /* 0x000fe200078ec0ff */
[----:B------:R-:W-:Y:S01]  /*4a40*/  IMAD.U32 R46, R108, 0x10000, RZ ;  /* 0x000100006c2e7824 */ /* 0x000fe200078e00ff */
[----:B------:R-:W-:Y:S01]  /*4a50*/  LOP3.LUT R100, R100, 0xc00, RZ, 0xc0, !PT ;  /* 0x00000c0064647812 */ /* 0x000fe200078ec0ff */
[----:B------:R-:W-:Y:S01]  /*4a60*/  UIADD3 UR4, UPT, UPT, UR49, 0x2200, URZ ;  /* 0x0000220031047890 */ /* 0x000fe2000fffe0ff */
[----:B------:R-:W-:Y:S01]  /*4a70*/  LOP3.LUT R0, R5, 0x20, R0, 0xf8, !PT ;  /* 0x0000002005007812 */ /* 0x000fe200078ef800 */
[----:B------:R-:W-:Y:S01]  /*4a80*/  IMAD.SHL.U32 R5, R108, 0x8, RZ ;  /* 0x000000086c057824 */ /* 0x000fe200078e00ff */
[----:B------:R-:W2:Y:S01]  /*4a90*/  LDC R42, c[0x0][0xb0c] ;  /* 0x0002c300ff2a7b82 */ /* 0x000ea20000000800 */
[----:B------:R-:W-:Y:S01]  /*4aa0*/  LOP3.LUT R100, R100, 0x40, R7, 0xf8, !PT ;  /* 0x0000004064647812 */ /* 0x000fe200078ef807 */
[----:B------:R-:W-:Y:S01]  /*4ab0*/  IMAD.MOV.U32 R44, RZ, RZ, RZ ;  /* 0x000000ffff2c7224 */ /* 0x000fe200078e00ff */
[----:B------:R-:W-:Y:S01]  /*4ac0*/  LOP3.LUT R46, R46, 0x600000, RZ, 0xc0, !PT ;  /* 0x006000002e2e7812 */ /* 0x000fe200078ec0ff */
[----:B------:R-:W-:Y:S01]  /*4ad0*/  IMAD.MOV.U32 R112, RZ, RZ, RZ ;  /* 0x000000ffff707224 */ /* 0x000fe200078e00ff */
[----:B------:R-:W-:-:S02]  /*4ae0*/  LOP3.LUT R108, R108, 0x2, RZ, 0xc0, !PT ;  /* 0x000000026c6c7812 */ /* 0x000fc400078ec0ff */
[----:B------:R-:W-:Y:S02]  /*4af0*/  CS2R R104, SRZ ;  /* 0x0000000000687805 */ /* 0x000fe4000001ff00 */
[----:B------:R-:W-:Y:S01]  /*4b00*/  LOP3.LUT R5, R0, 0x30, R5, 0x78, !PT ;  /* 0x0000003000057812 */ /* 0x000fe200078e7805 */
[----:B------:R-:W4:Y:S01]  /*4b10*/  LDC R97, c[0x0][0xb20] ;  /* 0x0002c800ff617b82 */ /* 0x000f220000000800 */
[----:B------:R-:W3:Y:S01]  /*4b20*/  LDS R3, [UR49+0x160] ;  /* 0x00016031ff037984 */ /* 0x000ee20008000800 */
[----:B------:R-:W-:Y:S01]  /*4b30*/  LOP3.LUT R100, R100, 0x200, R7, 0xf8, !PT ;  /* 0x0000020064647812 */ /* 0x000fe200078ef807 */
[----:B------:R-:W-:Y:S01]  /*4b40*/  IMAD.MOV R102, RZ, RZ, -R108 ;  /* 0x000000ffff667224 */ /* 0x000fe200078e0a6c */
[----:B------:R-:W1:Y:S01]  /*4b50*/  LDCU.64 UR52, c[0x0][0x348] ;  /* 0x00006900ff3477ac */ /* 0x000e620008000a00 */
[----:B------:R-:W-:Y:S01]  /*4b60*/  IMAD.U32 R109, RZ, RZ, UR4 ;  /* 0x00000004ff6d7e24 */ /* 0x000fe2000f8e00ff */
[----:B------:R-:W-:Y:S02]  /*4b70*/  LOP3.LUT R100, R100, R5, RZ, 0xfc, !PT ;  /* 0x0000000564647212 */ /* 0x000fe400078efcff */
[----:B------:R-:W1:Y:S01]  /*4b80*/  LDC R41, c[0x0][0xb30] ;  /* 0x0002cc00ff297b82 */ /* 0x000e620000000800 */
[----:B------:R-:W1:Y:S01]  /*4b90*/  LDCU.64 UR38, c[0x0][0x888] ;  /* 0x00011100ff2677ac */ /* 0x000e620008000a00 */
[----:B------:R-:W1:Y:S06]  /*4ba0*/  LDCU.64 UR44, c[0x0][0x890] ;  /* 0x00011200ff2c77ac */ /* 0x000e6c0008000a00 */
[----:B------:R-:W1:Y:S01]  /*4bb0*/  LDC.64 R92, c[0x0][0xb10] ;  /* 0x0002c400ff5c7b82 */ /* 0x000e620000000a00 */
[----:B------:R-:W-:-:S07]  /*4bc0*/  UIADD3 UR48, UPT, UPT, UR49, 0x200, URZ ;  /* 0x0000020031307890 */ /* 0x000fce000fffe0ff */
[----:B------:R-:W1:Y:S08]  /*4bd0*/  LDC.64 R38, c[0x0][0xb18] ;  /* 0x0002c600ff267b82 */ /* 0x000e700000000a00 */
[----:B------:R-:W1:Y:S08]  /*4be0*/  LDC.64 R36, c[0x0][0xb28] ;  /* 0x0002ca00ff247b82 */ /* 0x000e700000000a00 */
[----:B------:R-:W1:Y:S01]  /*4bf0*/  LDC.64 R90, c[0x0][0x8b0] ;  /* 0x00022c00ff5a7b82 */ /* 0x000e620000000a00 */
[----:B---3--:R-:W-:-:S07]  /*4c00*/  IMAD.IADD R46, R3, 0x1, R46 ;  /* 0x00000001032e7824 */ /* 0x008fce00078e022e */
[----:B------:R-:W3:Y:S08]  /*4c10*/  LDC.64 R88, c[0x0][0x8a8] ;  /* 0x00022a00ff587b82 */ /* 0x000ef00000000a00 */
[----:B--2-4-:R-:W1:Y:S02]  /*4c20*/  LDC R98, c[0x0][0x374] ;  /* 0x0000dd00ff627b82 */ /* 0x014e640000000800 */
.L_x_108:
[----:B------:R-:W-:Y:S02]  /*4c30*/  LEA R0, R112, UR49, 0x3 ;  /* 0x0000003170007c11 */ /* 0x000fe4000f8e18ff */
[----:B------:R-:W-:Y:S02]  /*4c40*/  SHF.L.U32 R3, R106, 0x1f, RZ ;  /* 0x0000001f6a037819 */ /* 0x000fe400000006ff */
[----:B------:R-:W-:Y:S02]  /*4c50*/  LEA R16, R112, UR49, 0x4 ;  /* 0x0000003170107c11 */ /* 0x000fe4000f8e20ff */
[----:B------:R-:W2:Y:S02]  /*4c60*/  SYNCS.PHASECHK.TRANS64.TRYWAIT P0, [R0+URZ+0xb0], R3 ;  /* 0x0000b003000075a7 */ /* 0x000ea400080011ff */
[----:B-12---:R-:W-:Y:S05]  /*4c70*/  @!P0 BRA `(.L_x_83) ;  /* 0x0000003000688947 */ /* 0x006fea0003800000 */
.L_x_152:
[----:B------:R-:W4:Y:S01]  /*4c80*/  LDC.64 R12, c[0x0][0xb10] ;  /* 0x0002c400ff0c7b82 */ /* 0x000f220000000a00 */
[----:B------:R-:W3:Y:S01]  /*4c90*/  LDS.128 R16, [R16+0x140] ;  /* 0x0001400010107984 */ /* 0x000ee20000000c00 */
[----:B-1----:R-:W-:Y:S01]  /*4ca0*/  ISETP.NE.AND P1, PT, R41, 0x1, PT ;  /* 0x000000012900780c */ /* 0x002fe20003f25270 */
[----:B--2---:R-:W-:Y:S01]  /*4cb0*/  VIADD R0, R0, 0xc0 ;  /* 0x000000c000007836 */ /* 0x004fe20000000000 */
[----:B------:R-:W-:Y:S04]  /*4cc0*/  ISETP.GE.AND P0, PT, R40, 0x1, PT ;  /* 0x000000012800780c */ /* 0x000fe80003f06270 */
[----:B------:R-:W1:Y:S01]  /*4cd0*/  LDC.64 R10, c[0x0][0xb18] ;  /* 0x0002c600ff0a7b82 */ /* 0x000e620000000a00 */
[----:B------:R-:W-:Y:S01]  /*4ce0*/  PRMT R0, RZ, 0x654, R0 ;  /* 0x00000654ff007816 */ /* 0x000fe20000000000 */
[----:B------:R-:W-:Y:S01]  /*4cf0*/  @!PT LDS RZ, [RZ] ;  /* 0x00000000fffff984 */ /* 0x000fe20000000800 */
[----:B------:R-:W-:Y:S01]  /*4d00*/  @!PT LDS RZ, [RZ] ;  /* 0x00000000fffff984 */ /* 0x000fe20000000800 */
[----:B------:R-:W-:Y:S01]  /*4d10*/  @!PT LDS RZ, [RZ] ;  /* 0x00000000fffff984 */ /* 0x000fe20000000800 */
[----:B------:R-:W-:Y:S01]  /*4d20*/  @!PT LDS RZ, [RZ] ;  /* 0x00000000fffff984 */ /* 0x000fe20000000800 */
[----:B------:R2:W-:Y:S06]  /*4d30*/  MEMBAR.ALL.CTA ;  /* 0x0000000000007992 */ /* 0x0005ec0000008000 */
[----:B--2---:R-:W2:Y:S01]  /*4d40*/  FENCE.VIEW.ASYNC.S ;  /* 0x00000000000073c6 */ /* 0x004ea20000000000 */
[----:B------:R-:W1:Y:S08]  /*4d50*/  @!P1 LDC R14, c[0x0][0xb20] ;  /* 0x0002c800ff0e9b82 */ /* 0x000e700000000800 */
[----:B------:R-:W1:Y:S01]  /*4d60*/  @!P1 LDC R9, c[0x0][0xb0c] ;  /* 0x0002c300ff099b82 */ /* 0x000e620000000800 */
[----:B--2---:R2:W-:Y:S01]  /*4d70*/  SYNCS.ARRIVE.TRANS64.RED.A1T0 RZ, [R0+URZ], RZ ;  /* 0x000000ff00ff79a7 */ /* 0x0045e200081004ff */
[----:B---3--:R-:W-:Y:S04]  /*4d80*/  LOP3.LUT P4, RZ, R18, 0x1, RZ, 0xc0, !PT ;  /* 0x0000000112ff7812 */ /* 0x008fe8000788c0ff */
[----:B------:R-:W-:Y:S09]  /*4d90*/  P2R R111, PR, RZ, 0x10 ;  /* 0x00000010ff6f7803 */ /* 0x000ff20000000000 */
[----:B------:R-:W-:Y:S02]  /*4da0*/  @P4 MOV R45, R16 ;  /* 0x00000010002d4202 */ /* 0x000fe40000000f00 */
[----:B------:R-:W-:Y:S01]  /*4db0*/  @P4 LOP3.LUT R43, R17, 0xffff, RZ, 0xc0, !PT ;  /* 0x0000ffff112b4812 */ /* 0x000fe200078ec0ff */
[----:B--2-4-:R-:W-:Y:S06]  /*4dc0*/  @!P0 BRA `(.L_x_84) ;  /* 0x0000000000a48947 */ /* 0x014fec0003800000 */
[----:B------:R-:W-:Y:S01]  /*4dd0*/  IMAD.HI.U32 R24, R98, R39, RZ ;  /* 0x0000002762187227 */ /* 0x000fe200078e00ff */
[----:B------:R-:W-:Y:S02]  /*4de0*/  ISETP.NE.AND P0, PT, R38, 0x1, PT ;  /* 0x000000012600780c */ /* 0x000fe40003f05270 */
[----:B------:R-:W-:Y:S01]  /*4df0*/  ISETP.NE.AND P2, PT, R40, 0x1, PT ;  /* 0x000000012800780c */ /* 0x000fe20003f45270 */
[-C--:B------:R-:W-:Y:S01]  /*4e00*/  IMAD.HI.U32 R22, R99, R92.reuse, RZ ;  /* 0x0000005c63167227 */ /* 0x080fe200078e00ff */
[----:B------:R-:W-:Y:S02]  /*4e10*/  SHF.R.U32.HI R23, RZ, R97, R24 ;  /* 0x00000061ff177219 */ /* 0x000fe40000011618 */
[----:B------:R-:W-:Y:S01]  /*4e20*/  ISETP.NE.AND P3, PT, R42, 0x1, PT ;  /* 0x000000012a00780c */ /* 0x000fe20003f65270 */
[----:B------:R-:W-:Y:S01]  /*4e30*/  IMAD.HI.U32 R28, R43, R39, RZ ;  /* 0x000000272b1c7227 */ /* 0x000fe200078e00ff */
[----:B------:R-:W-:Y:S02]  /*4e40*/  SHF.R.U32.HI R22, RZ, R93, R22 ;  /* 0x0000005dff167219 */ /* 0x000fe40000011616 */
[----:B------:R-:W-:Y:S01]  /*4e50*/  SEL R3, R98, R23, !P0 ;  /* 0x0000001762037207 */ /* 0x000fe20004000000 */
[----:B------:R-:W-:Y:S01]  /*4e60*/  IMAD.HI.U32 R26, R45, R92, RZ ;  /* 0x0000005c2d1a7227 */ /* 0x000fe200078e00ff */
[----:B------:R-:W-:Y:S03]  /*4e70*/  SEL R7, R99, R22, !P3 ;  /* 0x0000001663077207 */ /* 0x000fe60005800000 */
[-C--:B------:R-:W-:Y:S01]  /*4e80*/  IMAD.HI.U32 R22, R3, R36.reuse, RZ ;  /* 0x0000002403167227 */ /* 0x080fe200078e00ff */
[----:B------:R-:W-:Y:S03]  /*4e90*/  SHF.R.U32.HI R26, RZ, R93, R26 ;  /* 0x0000005dff1a7219 */ /* 0x000fe6000001161a */
[----:B------:R-:W-:Y:S01]  /*4ea0*/  IMAD.HI.U32 R24, R7, R36, RZ ;  /* 0x0000002407187227 */ /* 0x000fe200078e00ff */
[----:B------:R-:W-:Y:S02]  /*4eb0*/  @P2 SHF.R.U32.HI R3, RZ, R37, R22 ;  /* 0x00000025ff032219 */ /* 0x000fe40000011616 */
[----:B------:R-:W-:Y:S02]  /*4ec0*/  SHF.R.U32.HI R22, RZ, R97, R28 ;  /* 0x00000061ff167219 */ /* 0x000fe4000001161c */
[----:B------:R-:W-:Y:S01]  /*4ed0*/  @P2 SHF.R.U32.HI R7, RZ, R37, R24 ;  /* 0x00000025ff072219 */ /* 0x000fe20000011618 */
[C---:B------:R-:W-:Y:S01]  /*4ee0*/  IMAD R2, R40.reuse, R3, RZ ;  /* 0x0000000328027224 */ /* 0x040fe200078e02ff */
[----:B------:R-:W-:Y:S02]  /*4ef0*/  SEL R5, R43, R22, !P0 ;  /* 0x000000162b057207 */ /* 0x000fe40004000000 */
[----:B------:R-:W-:Y:S01]  /*4f00*/  SEL R3, R45, R26, !P3 ;  /* 0x0000001a2d037207 */ /* 0x000fe20005800000 */
[----:B------:R-:W-:Y:S01]  /*4f10*/  IMAD R4, R40, R7, RZ ;  /* 0x0000000728047224 */ /* 0x000fe200078e02ff */
[C---:B------:R-:W-:Y:S01]  /*4f20*/  ISETP.GE.AND P0, PT, R5.reuse, R2, PT ;  /* 0x000000020500720c */ /* 0x040fe20003f06270 */
[----:B------:R-:W-:Y:S03]  /*4f30*/  IMAD.HI.U32 R6, R5, R36, RZ ;  /* 0x0000002405067227 */ /* 0x000fe600078e00ff */
[----:B------:R-:W-:Y:S01]  /*4f40*/  ISETP.GE.OR P0, PT, R3, R4, P0 ;  /* 0x000000040300720c */ /* 0x000fe20000706670 */
[----:B------:R-:W-:Y:S01]  /*4f50*/  IMAD.MOV R4, RZ, RZ, -R3 ;  /* 0x000000ffff047224 */ /* 0x000fe200078e0a03 */
[-C--:B------:R-:W-:Y:S03]  /*4f60*/  SHF.R.U32.HI R6, RZ, R37.reuse, R6 ;  /* 0x00000025ff067219 */ /* 0x080fe60000011606 */
[----:B------:R-:W-:Y:S01]  /*4f70*/  IMAD R45, R42, R4, R45 ;  /* 0x000000042a2d7224 */ /* 0x000fe200078e022d */
[----:B------:R-:W-:Y:S05]  /*4f80*/  SEL R15, R5, R6, !P2 ;  /* 0x00000006050f7207 */ /* 0x000fea0005000000 */
[----:B------:R-:W-:Y:S02]  /*4f90*/  IMAD.MOV R6, RZ, RZ, -R15 ;  /* 0x000000ffff067224 */ /* 0x000fe400078e0a0f */
[C---:B------:R-:W-:Y:S04]  /*4fa0*/  @!P0 IMAD.HI.U32 R2, R3.reuse, R36, RZ ;  /* 0x0000002403028227 */ /* 0x040fe800078e00ff */
[----:B------:R-:W-:Y:S01]  /*4fb0*/  IMAD R6, R40, R6, R5 ;  /* 0x0000000628067224 */ /* 0x000fe200078e0205 */
[----:B------:R-:W-:Y:S04]  /*4fc0*/  @!P0 SHF.R.U32.HI R2, RZ, R37, R2 ;  /* 0x00000025ff028219 */ /* 0x000fe80000011602 */
[----:B------:R-:W-:Y:S02]  /*4fd0*/  @!P0 SEL R0, R3, R2, !P2 ;  /* 0x0000000203008207 */ /* 0x000fe40005000000 */
[----:B------:R-:W-:Y:S02]  /*4fe0*/  IADD3 R2, PT, PT, -R5, RZ, RZ ;  /* 0x000000ff05027210 */ /* 0x000fe40007ffe1ff */
[----:B------:R-:W-:Y:S01]  /*4ff0*/  @!P0 IADD3 R8, PT, PT, R15, -R0, RZ ;  /* 0x800000000f088210 */ /* 0x000fe20007ffe0ff */
[----:B------:R-:W-:Y:S02]  /*5000*/  @!P0 IMAD R0, R7, R6, R0 ;  /* 0x0000000607008224 */ /* 0x000fe400078e0200 */
[----:B------:R-:W-:Y:S02]  /*5010*/  IMAD R43, R38, R2, R43 ;  /* 0x00000002262b7224 */ /* 0x000fe400078e022b */
[----:B------:R-:W-:Y:S02]  /*5020*/  @!P0 IMAD R5, R8, R40, R3 ;  /* 0x0000002808058224 */ /* 0x000fe400078e0203 */
[----:B------:R-:W-:Y:S04]  /*5030*/  @!P0 IMAD.MOV.U32 R3, RZ, RZ, R0 ;  /* 0x000000ffff038224 */ /* 0x000fe800078e0000 */
[----:B------:R-:W-:Y:S02]  /*5040*/  IMAD R45, R3, R42, R45 ;  /* 0x0000002a032d7224 */ /* 0x000fe400078e022d */
[----:B------:R-:W-:Y:S07]  /*5050*/  IMAD R43, R5, R38, R43 ;  /* 0x00000026052b7224 */ /* 0x000fee00078e022b */
.L_x_84:
[----:B-1----:R-:W-:Y:S01]  /*5060*/  @!P1 ISETP.NE.AND P0, PT, R10, 0x1, PT ;  /* 0x000000010a00980c */ /* 0x002fe20003f05270 */
[----:B------:R-:W-:Y:S01]  /*5070*/  @!P1 IMAD.HI.U32 R0, R45, R12, RZ ;  /* 0x0000000c2d009227 */ /* 0x000fe200078e00ff */
[----:B------:R-:W-:Y:S01]  /*5080*/  @!P1 ISETP.NE.AND P2, PT, R9, 0x1, PT ;  /* 0x000000010900980c */ /* 0x000fe20003f45270 */
[----:B------:R-:W-:Y:S01]  /*5090*/  ULOP3.LUT UP0, URZ, UR48, 0x1b0, URZ, 0xc0, !UPT ;  /* 0x000001b030ff7892 */ /* 0x000fe2000f80c0ff */
[----:B------:R-:W-:Y:S01]  /*50a0*/  R2UR UR42, R21 ;  /* 0x00000000152a72ca */ /* 0x000fe200000e0000 */
[----:B------:R-:W-:Y:S01]  /*50b0*/  @!P1 IMAD.HI.U32 R3, R43, R11, RZ ;  /* 0x0000000b2b039227 */ /* 0x000fe200078e00ff */
[----:B------:R-:W-:Y:S02]  /*50c0*/  @!P1 SHF.R.U32.HI R0, RZ, R13, R0 ;  /* 0x0000000dff009219 */ /* 0x000fe40000011600 */
[----:B------:R-:W-:Y:S01]  /*50d0*/  R2UR UR41, R20 ;  /* 0x00000000142972ca */ /* 0x000fe200000e0000 */
[----:B------:R-:W-:Y:S01]  /*50e0*/  VIADD R112, R112, 0x1 ;  /* 0x0000000170707836 */ /* 0x000fe20000000000 */
[----:B------:R-:W-:Y:S02]  /*50f0*/  @!P1 SHF.R.U32.HI R2, RZ, R14, R3 ;  /* 0x0000000eff029219 */ /* 0x000fe40000011603 */
[----:B------:R-:W-:Y:S02]  /*5100*/  @!P1 SEL R3, R45, R0, !P2 ;  /* 0x000000002d039207 */ /* 0x000fe40005000000 */
[----:B------:R-:W-:Y:S02]  /*5110*/  @!P1 SEL R2, R43, R2, !P0 ;  /* 0x000000022b029207 */ /* 0x000fe40004000000 */
[----:B------:R-:W-:Y:S01]  /*5120*/  @P4 SHF.R.U32.HI R103, RZ, 0x10, R17 ;  /* 0x00000010ff674819 */ /* 0x000fe20000011611 */
[----:B------:R-:W-:Y:S02]  /*5130*/  USHF.L.U32 UR42, UR42, 0x6, URZ ;  /* 0x000000062a2a7899 */ /* 0x000fe400080006ff */
[----:B------:R-:W-:Y:S02]  /*5140*/  @!P1 IMAD.IADD R0, R2, 0x1, -R3 ;  /* 0x0000000102009824 */ /* 0x000fe400078e0a03 */
[----:B------:R-:W-:Y:S01]  /*5150*/  @!P1 IMAD.IADD R2, R3, 0x1, -R2 ;  /* 0x0000000103029824 */ /* 0x000fe200078e0a02 */
[----:B------:R-:W-:Y:S01]  /*5160*/  USHF.L.U32 UR41, UR41, 0x7, URZ ;  /* 0x0000000729297899 */ /* 0x000fe200080006ff */
[----:B------:R-:W-:Y:S02]  /*5170*/  @!P1 IMAD R45, R0, R9, R45 ;  /* 0x00000009002d9224 */ /* 0x000fe400078e022d */
[----:B------:R-:W-:Y:S01]  /*5180*/  @!P1 IMAD R43, R2, R10, R43 ;  /* 0x0000000a022b9224 */ /* 0x000fe200078e022b */
[----:B------:R-:W-:Y:S08]  /*5190*/  BRA.U !UP0, `(.L_x_85) ;  /* 0x0000000108407547 */ /* 0x000ff0000b800000 */
[----:B------:R-:W1:Y:S01]  /*51a0*/  LDCU.64 UR8, c[0x4][0x80] ;  /* 0x01001000ff0877ac */ /* 0x000e620008000a00 */
[----:B------:R-:W-:Y:S01]  /*51b0*/  MOV R3, 0x0 ;  /* 0x0000000000037802 */ /* 0x000fe20000000f00 */
[----:B------:R-:W-:Y:S02]  /*51c0*/  HFMA2 R12, -RZ, RZ, 0, 5.9604644775390625e-08 ;  /* 0x00000001ff0c7431 */ /* 0x000fe400000001ff */
[----:B------:R-:W-:Y:S02]  /*51d0*/  IMAD.MOV.U32 R8, RZ, RZ, 0x70 ;  /* 0x00000070ff087424 */ /* 0x000fe400078e00ff */
[----:B------:R-:W-:Y:S01]  /*51e0*/  IMAD.MOV.U32 R13, RZ, RZ, RZ ;  /* 0x000000ffff0d7224 */ /* 0x000fe200078e00ff */
[----:B------:R-:W2:Y:S01]  /*51f0*/  LDCU.64 UR6, c[0x4][0x88] ;  /* 0x01001100ff0677ac */ /* 0x000ea20008000a00 */
[----:B------:R-:W3:Y:S01]  /*5200*/  LDC.64 R2, c[0x4][R3] ;  /* 0x0100000003027b82 */ /* 0x000ee20000000a00 */
[----:B------:R-:W4:Y:S01]  /*5210*/  LDCU.64 UR4, c[0x4][0x8] ;  /* 0x01000100ff0477ac */ /* 0x000f220008000a00 */
[----:B-1----:R-:W-:Y:S01]  /*5220*/  MOV R5, UR9 ;  /* 0x0000000900057c02 */ /* 0x002fe20008000f00 */
[----:B------:R-:W-:Y:S01]  /*5230*/  IMAD.U32 R4, RZ, RZ, UR8 ;  /* 0x00000008ff047e24 */ /* 0x000fe2000f8e00ff */
[----:B--2---:R-:W-:Y:S01]  /*5240*/  MOV R7, UR7 ;  /* 0x0000000700077c02 */ /* 0x004fe20008000f00 */
[----:B------:R-:W-:Y:S01]  /*5250*/  IMAD.U32 R6, RZ, RZ, UR6 ;  /* 0x00000006ff067e24 */ /* 0x000fe2000f8e00ff */
[----:B----4-:R-:W-:Y:S01]  /*5260*/  MOV R11, UR5 ;  /* 0x00000005000b7c02 */ /* 0x010fe20008000f00 */
[----:B------:R-:W-:Y:S02]  /*5270*/  IMAD.U32 R10, RZ, RZ, UR4 ;  /* 0x00000004ff0a7e24 */ /* 0x000fe4000f8e00ff */
[----:B------:R-:W-:Y:S07]  /*5280*/  LEPC R20, `(.L_x_85) ;  /* 0x000000001014794e */ /* 0x000fee0000000000 */
[----:B---3-5:R-:W-:Y:S05]  /*5290*/  CALL.ABS.NOINC R2 ;  /* 0x0000000002007343 */ /* 0x028fea0003c00000 */
.L_x_85:
[----:B------:R-:W-:Y:S01]  /*52a0*/  LOP3.LUT P0, RZ, R109, 0x1b0, RZ, 0xc0, !PT ;  /* 0x000001b06dff7812 */ /* 0x000fe2000780c0ff */
[----:B------:R-:W-:Y:S11]  /*52b0*/  BSSY.RECONVERGENT B6, `(.L_x_86) ;  /* 0x0000013000067945 */ /* 0x000ff60003800200 */
[----:B------:R-:W-:Y:S01]  /*52c0*/  @!UPT UIADD3 URZ, UPT, UPT, URZ, URZ, URZ ;  /* 0x000000fffffff290 */ /* 0x000fe2000fffe0ff */
[----:B------:R-:W-:Y:S05]  /*52d0*/  @!P0 BRA `(.L_x_87) ;  /* 0x0000000000408947 */ /* 0x000fea0003800000 */
        /* <DEDUP_REMOVED lines=16> */
.L_x_87:
[----:B------:R-:W-:Y:S05]  /*53e0*/  BSYNC.RECONVERGENT B6 ;  /* 0x0000000000067941 */ /* 0x000fea0003800200 */
.L_x_86:
[----:B------:R-:W-:Y:S01]  /*53f0*/  ISETP.NE.U32.AND P4, PT, R90, RZ, PT ;  /* 0x000000ff5a00720c */ /* 0x000fe20003f85070 */
[----:B------:R-:W-:Y:S01]  /*5400*/  UISETP.NE.AND UP2, UPT, UR50, URZ, UPT ;  /* 0x000000ff3200728c */ /* 0x000fe2000bf45270 */
[----:B------:R-:W-:Y:S01]  /*5410*/  ISETP.NE.U32.AND P2, PT, RZ, UR38, PT ;  /* 0x00000026ff007c0c */ /* 0x000fe2000bf45070 */
[----:B------:R-:W-:Y:S01]  /*5420*/  UISETP.NE.U32.AND UP1, UPT, UR44, URZ, UPT ;  /* 0x000000ff2c00728c */ /* 0x000fe2000bf25070 */
[----:B------:R-:W-:Y:S01]  /*5430*/  ISETP.NE.AND.EX P4, PT, R91, RZ, PT, P4 ;  /* 0x000000ff5b00720c */ /* 0x000fe20003f85340 */
[----:B------:R-:W-:Y:S01]  /*5440*/  UPLOP3.LUT UP0, UPT, UPT, UPT, UPT, 0x40, 0x4 ;  /* 0x000000000004789c */ /* 0x000fe20003f0e870 */
[----:B------:R-:W-:Y:S01]  /*5450*/  ISETP.NE.AND.EX P2, PT, RZ, UR39, PT, P2 ;  /* 0x00000027ff007c0c */ /* 0x000fe2000bf45320 */
[----:B------:R-:W-:Y:S01]  /*5460*/  UISETP.NE.AND.EX UP1, UPT, UR45, URZ, UPT, UP1 ;  /* 0x000000ff2d00728c */ /* 0x000fe2000bf25310 */
[----:B------:R-:W-:Y:S04]  /*5470*/  PLOP3.LUT P1, PT, PT, PT, UP2, 0x80, 0x8 ;  /* 0x000000000008781c */ /* 0x000fe80003f2f028 */
[----:B------:R-:W-:Y:S06]  /*5480*/  @UP2 UPLOP3.LUT UP0, UPT, UPT, UPT, UP1, 0x80, 0x8 ;  /* 0x000000000008289c */ /* 0x000fec0003f0f010 */
[----:B------:R-:W-:Y:S01]  /*5490*/  PLOP3.LUT P0, PT, PT, PT, UP0, 0x80, 0x8 ;  /* 0x000000000008781c */ /* 0x000fe20003f0f008 */
[----:B------:R-:W-:Y:S01]  /*54a0*/  @!UPT UIADD3 URZ, UPT, UPT, URZ, URZ, URZ ;  /* 0x000000fffffff290 */ /* 0x000fe2000fffe0ff */
[----:B------:R-:W-:Y:S11]  /*54b0*/  BRA.U !UP1, `(.L_x_88) ;  /* 0x0000000109387547 */ /* 0x000ff6000b800000 */
[----:B------:R-:W-:Y:S01]  /*54c0*/  UISETP.NE.U32.AND UP0, UPT, UR38, URZ, UPT ;  /* 0x000000ff2600728c */ /* 0x000fe2000bf05070 */
[----:B------:R-:W-:Y:S02]  /*54d0*/  HFMA2 R0, -RZ, RZ, 0, 5.9604644775390625e-08 ;  /* 0x00000001ff007431 */ /* 0x000fe400000001ff */
[----:B------:R-:W-:Y:S01]  /*54e0*/  IMAD.MOV.U32 R95, RZ, RZ, 0x1 ;  /* 0x00000001ff5f7424 */ /* 0x000fe200078e00ff */
[----:B------:R-:W-:Y:S06]  /*54f0*/  UISETP.NE.AND.EX UP0, UPT, UR39, URZ, UPT, UP0 ;  /* 0x000000ff2700728c */ /* 0x000fec000bf05300 */
[----:B------:R-:W-:Y:S05]  /*5500*/  PLOP3.LUT P3, PT, PT, PT, UP0, 0x80, 0x8 ;  /* 0x000000000008781c */ /* 0x000fea0003f6f008 */
[----:B------:R-:W1:Y:S01]  /*5510*/  @UP0 LDCU.64 UR6, c[0x0][0x888] ;  /* 0x00011100ff0607ac */ /* 0x000e620008000a00 */
[----:B------:R-:W-:Y:S07]  /*5520*/  @UP0 UIMAD UR4, UR36, UR44, URZ ;  /* 0x0000002c240402a4 */ /* 0x000fee000f8e02ff */
[----:B------:R-:W-:Y:S01]  /*5530*/  @!P3 PRMT R95, R0, 0x7610, R95 ;  /* 0x00007610005fb816 */ /* 0x000fe2000000005f */
[----:B-1----:R-:W-:Y:S03]  /*5540*/  @UP0 UIMAD.WIDE UR6, UR4, 0x4, UR6 ;  /* 0x00000004040608a5 */ /* 0x002fe6000f8e0206 */
[----:B------:R-:W1:Y:S03]  /*5550*/  @!UP0 LDCU UR4, c[0x0][0x880] ;  /* 0x00011000ff0487ac */ /* 0x000e660008000800 */
[----:B------:R-:W-:Y:S01]  /*5560*/  IMAD.U32 R2, RZ, RZ, UR6 ;  /* 0x00000006ff027e24 */ /* 0x000fe2000f8e00ff */
[----:B------:R-:W-:Y:S05]  /*5570*/  MOV R3, UR7 ;  /* 0x0000000700037c02 */ /* 0x000fea0008000f00 */
[----:B-----5:R2:W5:Y:S02]  /*5580*/  @P3 LDG.E R49, desc[UR46][R2.64] ;  /* 0x0000002e02313981 */ /* 0x020564000c1e1900 */
[----:B-12---:R-:W-:Y:S02]  /*5590*/  @!P3 IMAD.U32 R49, RZ, RZ, UR4 ;  /* 0x00000004ff31be24 */ /* 0x006fe4000f8e00ff */
.L_x_88:
[----:B------:R-:W-:Y:S05]  /*55a0*/  @!P4 BRA `(.L_x_89) ;  /* 0x000000000020c947 */ /* 0x000fea0003800000 */
[----:B------:R-:W-:Y:S04]  /*55b0*/  ISETP.NE.U32.AND P3, PT, R88, RZ, PT ;  /* 0x000000ff5800720c */ /* 0x000fe80003f65070 */
[----:B------:R-:W-:Y:S11]  /*55c0*/  ISETP.NE.AND.EX P3, PT, R89, RZ, PT, P3 ;  /* 0x000000ff5900720c */ /* 0x000ff60003f65330 */
[----:B------:R-:W-:Y:S02]  /*55d0*/  @!UPT UIADD3 URZ, UPT, UPT, URZ, URZ, URZ ;  /* 0x000000fffffff290 */ /* 0x000fe4000fffe0ff */
[----:B------:R-:W1:Y:S01]  /*55e0*/  @P3 LDC.64 R2, c[0x0][0x8a8] ;  /* 0x00022a00ff023b82 */ /* 0x000e620000000a00 */
[----:B------:R-:W-:Y:S04]  /*55f0*/  @P3 IMAD R0, R90, UR36, RZ ;  /* 0x000000245a003c24 */ /* 0x000fe8000f8e02ff */
[----:B-1----:R-:W-:Y:S05]  /*5600*/  @P3 IMAD.WIDE R2, R0, 0x4, R2 ;  /* 0x0000000400023825 */ /* 0x002fea00078e0202 */
[----:B-----5:R1:W5:Y:S02]  /*5610*/  @P3 LDG.E R47, desc[UR46][R2.64] ;  /* 0x0000002e022f3981 */ /* 0x020364000c1e1900 */
[----:B-1----:R-:W2:Y:S02]  /*5620*/  @!P3 LDC R47, c[0x0][0x8a0] ;  /* 0x00022800ff2fbb82 */ /* 0x002ea40000000800 */
.L_x_89:
[----:B-----5:R-:W-:Y:S01]  /*5630*/  FSETP.NEU.AND P4, PT, R49, RZ, PT ;  /* 0x000000ff3100720b */ /* 0x020fe20003f8d000 */
[----:B------:R-:W-:Y:S01]  /*5640*/  BSSY B1, `(.L_x_90) ;  /* 0x0000042000017945 */ /* 0x000fe20003800000 */
[----:B------:R-:W-:Y:S01]  /*5650*/  SEL R7, RZ, 0xffffffff, P2 ;  /* 0xffffffffff077807 */ /* 0x000fe20001000000 */
[----:B------:R-:W-:Y:S01]  /*5660*/  IMAD.MOV.U32 R115, RZ, RZ, 0x1 ;  /* 0x00000001ff737424 */ /* 0x000fe200078e00ff */
[----:B------:R-:W-:Y:S02]  /*5670*/  LOP3.LUT P3, RZ, R95, 0xff, RZ, 0xc0, !PT ;  /* 0x000000ff5fff7812 */ /* 0x000fe4000786c0ff */
[----:B------:R-:W-:Y:S02]  /*5680*/  CS2R R86, SRZ ;  /* 0x0000000000567805 */ /* 0x000fe4000001ff00 */
[----:B------:R-:W-:Y:S02]  /*5690*/  @P1 SEL R4, RZ, 0xffffffff, P4 ;  /* 0xffffffffff041807 */ /* 0x000fe40002000000 */
[----:B------:R-:W-:Y:S02]  /*56a0*/  CS2R R84, SRZ ;  /* 0x0000000000547805 */ /* 0x000fe4000001ff00 */
[----:B------:R-:W-:Y:S02]  /*56b0*/  LEA R0, R105, UR49, 0x3 ;  /* 0x0000003169007c11 */ /* 0x000fe4000f8e18ff */
[----:B------:R-:W-:Y:S02]  /*56c0*/  CS2R R82, SRZ ;  /* 0x0000000000527805 */ /* 0x000fe4000001ff00 */
[----:B------:R-:W-:Y:S02]  /*56d0*/  @P0 SEL R4, R7, R4, !P3 ;  /* 0x0000000407040207 */ /* 0x000fe40005800000 */
[----:B------:R-:W-:Y:S02]  /*56e0*/  CS2R R80, SRZ ;  /* 0x0000000000507805 */ /* 0x000fe4000001ff00 */
[----:B------:R-:W-:Y:S02]  /*56f0*/  LEA R113, R44, UR49, 0x3 ;  /* 0x000000312c717c11 */ /* 0x000fe4000f8e18ff */
[----:B------:R-:W-:Y:S02]  /*5700*/  @P1 LOP3.LUT R4, R4, 0x1, RZ, 0xc0, !PT ;  /* 0x0000000104041812 */ /* 0x000fe400078ec0ff */
[----:B------:R-:W-:Y:S02]  /*5710*/  SHF.L.U32 R2, R107, 0x1f, RZ ;  /* 0x0000001f6b027819 */ /* 0x000fe400000006ff */
[----:B------:R-:W-:Y:S02]  /*5720*/  ISETP.NE.U32.OR P6, PT, R4, 0x1, !P1 ;  /* 0x000000010400780c */ /* 0x000fe40004fc5470 */
[----:B------:R-:W-:Y:S02]  /*5730*/  PLOP3.LUT P2, PT, PT, PT, UP1, 0x80, 0x8 ;  /* 0x000000000008781c */ /* 0x000fe40003f4f018 */
[----:B------:R-:W-:Y:S02]  /*5740*/  LEA.HI R5, R44, R44, RZ, 0x1 ;  /* 0x0000002c2c057211 */ /* 0x000fe400078f08ff */
[----:B------:R-:W-:Y:S02]  /*5750*/  SEL R4, RZ, 0xffffffff, P4 ;  /* 0xffffffffff047807 */ /* 0x000fe40002000000 */
[----:B------:R-:W-:Y:S01]  /*5760*/  P2R R114, PR, RZ, 0x40 ;  /* 0x00000040ff727803 */ /* 0x000fe20000000000 */
[C---:B------:R-:W-:Y:S01]  /*5770*/  IMAD.SHL.U32 R3, R5.reuse, 0x40, RZ ;  /* 0x0000004005037824 */ /* 0x040fe200078e00ff */
[----:B------:R-:W-:Y:S03]  /*5780*/  LOP3.LUT R5, R5, 0xffe, RZ, 0xc0, !PT ;  /* 0x00000ffe05057812 */ /* 0x000fe600078ec0ff */
[----:B------:R-:W-:Y:S02]  /*5790*/  @P6 SHF.L.U32 R9, R104, 0x1f, RZ ;  /* 0x0000001f68096819 */ /* 0x000fe400000006ff */
[----:B------:R-:W-:Y:S01]  /*57a0*/  @P2 SEL R4, R7, R4, !P3 ;  /* 0x0000000407042207 */ /* 0x000fe20005800000 */
[----:B------:R-:W-:Y:S01]  /*57b0*/  IMAD.IADD R48, R44, 0x1, -R5 ;  /* 0x000000012c307824 */ /* 0x000fe200078e0a05 */
[----:B------:R-:W1:Y:S01]  /*57c0*/  @P6 SYNCS.PHASECHK.TRANS64.TRYWAIT P1, [R0+URZ+0x80], R9 ;  /* 0x00008009000065a7 */ /* 0x000e6200080211ff */
[----:B------:R-:W-:Y:S02]  /*57d0*/  LOP3.LUT R3, R3, 0xffffff80, RZ, 0xc0, !PT ;  /* 0xffffff8003037812 */ /* 0x000fe400078ec0ff */
[----:B------:R-:W-:Y:S03]  /*57e0*/  LOP3.LUT R4, R4, 0x1, RZ, 0xc0, !PT ;  /* 0x0000000104047812 */ /* 0x000fe600078ec0ff */
[----:B------:R-:W-:Y:S01]  /*57f0*/  IMAD.IADD R3, R46, 0x1, R3 ;  /* 0x000000012e037824 */ /* 0x000fe200078e0203 */
[----:B------:R-:W-:Y:S03]  /*5800*/  ISETP.NE.U32.AND P5, PT, R4, 0x1, PT ;  /* 0x000000010400780c */ /* 0x000fe60003fa5070 */
[----:B------:R-:W-:Y:S01]  /*5810*/  IMAD R48, R48, 0x100000, R3 ;  /* 0x0010000030307824 */ /* 0x000fe200078e0203 */
[----:B------:R-:W-:Y:S01]  /*5820*/  P2R R124, PR, RZ, 0x20 ;  /* 0x00000020ff7c7803 */ /* 0x000fe20000000000 */
[----:B------:R3:W4:Y:S01]  /*5830*/  SYNCS.PHASECHK.TRANS64.TRYWAIT P0, [R113+URZ+0xd0], R2 ;  /* 0x0000d002710075a7 */ /* 0x00072200080011ff */
[----:B-1----:R-:W-:Y:S01]  /*5840*/  @P6 SEL R115, RZ, 0x1, !P1 ;  /* 0x00000001ff736807 */ /* 0x002fe20004800000 */
[----:B---3--:R-:W-:Y:S06]  /*5850*/  @!P6 BRA `(.L_x_91) ;  /* 0x000000000080e947 */ /* 0x008fec0003800000 */
[----:B------:R-:W-:Y:S01]  /*5860*/  @P5 IMAD R5, R105, 0x1000, R100 ;  /* 0x0000100069055824 */ /* 0x000fe200078e0264 */
[----:B------:R-:W-:Y:S01]  /*5870*/  ISETP.NE.AND P1, PT, R115, RZ, PT ;  /* 0x000000ff7300720c */ /* 0x000fe20003f25270 */
[----:B------:R-:W-:Y:S01]  /*5880*/  BSSY B0, `(.L_x_92) ;  /* 0x000000b000007945 */ /* 0x000fe20003800000 */
[----:B------:R-:W-:Y:S01]  /*5890*/  CS2R R82, SRZ ;  /* 0x0000000000527805 */ /* 0x000fe2000001ff00 */
[----:B------:R-:W-:Y:S01]  /*58a0*/  @P5 VIADD R4, R5, UR49 ;  /* 0x0000003105045c36 */ /* 0x000fe20008000000 */
[----:B------:R-:W-:Y:S02]  /*58b0*/  CS2R R80, SRZ ;  /* 0x0000000000507805 */ /* 0x000fe4000001ff00 */
[----:B------:R-:W-:Y:S02]  /*58c0*/  CS2R R86, SRZ ;  /* 0x0000000000567805 */ /* 0x000fe4000001ff00 */
[----:B------:R-:W-:Y:S01]  /*58d0*/  CS2R R84, SRZ ;  /* 0x0000000000547805 */ /* 0x000fe2000001ff00 */
[----:B------:R-:W-:Y:S04]  /*58e0*/  @P5 IMAD R4, R108, -0x10, R4 ;  /* 0xfffffff06c045824 */ /* 0x000fe800078e0204 */
[----:B------:R-:W-:Y:S05]  /*58f0*/  @P1 BRA `(.L_x_93) ;  /* 0x00000000000c1947 */ /* 0x000fea0003800000 */
[----:B------:R-:W-:Y:S04]  /*5900*/  SHF.L.U32 R3, R104, 0x1f, RZ ;  /* 0x0000001f68037819 */ /* 0x000fe800000006ff */
[----:B------:R-:W1:Y:S02]  /*5910*/  SYNCS.PHASECHK.TRANS64.TRYWAIT P1, [R0+URZ+0x80], R3 ;  /* 0x00008003000075a7 */ /* 0x000e6400080211ff */
[----:B-1----:R-:W-:Y:S05]  /*5920*/  @!P1 BRA `(.L_x_94) ;  /* 0x0000002400509947 */ /* 0x002fea0003800000 */
.L_x_93:
[----:B------:R-:W-:Y:S05]  /*5930*/  BSYNC B0 ;  /* 0x0000000000007941 */ /* 0x000fea0003800000 */
.L_x_92:
[----:B------:R-:W-:Y:S01]  /*5940*/  ISETP.NE.AND P1, PT, R124, RZ, PT ;  /* 0x000000ff7c00720c */ /* 0x000fe20003f25270 */
[----:B-1----:R-:W-:Y:S02]  /*5950*/  VIADD R3, R0, 0x90 ;  /* 0x0000009000037836 */ /* 0x002fe40000000000 */
[----:B------:R-:W-:Y:S02]  /*5960*/  IMAD.U32 R0, RZ, RZ, UR37 ;  /* 0x00000025ff007e24 */ /* 0x000fe4000f8e00ff */
[----:B------:R-:W-:Y:S03]  /*5970*/  VIADD R105, R105, 0x1 ;  /* 0x0000000169697836 */ /* 0x000fe60000000000 */
[----:B------:R-:W-:Y:S05]  /*5980*/  PRMT R0, R0, 0x654, R3 ;  /* 0x0000065400007816 */ /* 0x000fea0000000003 */
[----:B------:R1:W3:Y:S04]  /*5990*/  @P1 LDS.128 R80, [R5+UR49+0x200] ;  /* 0x0002003105501984 */ /* 0x0002e80008000c00 */
[----:B------:R1:W1:Y:S01]  /*59a0*/  @P1 LDS.128 R84, [R4+0x210] ;  /* 0x0002100004541984 */ /* 0x0002620000000c00 */
[C---:B------:R-:W-:Y:S01]  /*59b0*/  ISETP.NE.AND P1, PT, R105.reuse, 0x2, PT ;  /* 0x000000026900780c */ /* 0x040fe20003f25270 */
[----:B------:R-:W-:Y:S01]  /*59c0*/  @!PT LDS RZ, [RZ] ;  /* 0x00000000fffff984 */ /* 0x000fe20000000800 */
[----:B------:R-:W-:Y:S01]  /*59d0*/  @!PT LDS RZ, [RZ] ;  /* 0x00000000fffff984 */ /* 0x000fe20000000800 */
[----:B------:R-:W-:Y:S01]  /*59e0*/  @!PT LDS RZ, [RZ] ;  /* 0x00000000fffff984 */ /* 0x000fe20000000800 */
[----:B------:R-:W-:Y:S01]  /*59f0*/  @!PT LDS RZ, [RZ] ;  /* 0x00000000fffff984 */ /* 0x000fe20000000800 */
[----:B------:R5:W-:Y:S06]  /*5a00*/  MEMBAR.ALL.CTA ;  /* 0x0000000000007992 */ /* 0x000bec0000008000 */
[----:B-----5:R-:W5:Y:S01]  /*5a10*/  FENCE.VIEW.ASYNC.S ;  /* 0x00000000000073c6 */ /* 0x020f620000000000 */
[----:B------:R-:W-:Y:S02]  /*5a20*/  SEL R3, RZ, 0x1, P1 ;  /* 0x00000001ff037807 */ /* 0x000fe40000800000 */
[----:B------:R-:W-:Y:S02]  /*5a30*/  SEL R105, R105, RZ, P1 ;  /* 0x000000ff69697207 */ /* 0x000fe40000800000 */
[----:B------:R-:W-:Y:S01]  /*5a40*/  LOP3.LUT R104, R104, R3, RZ, 0x3c, !PT ;  /* 0x0000000368687212 */ /* 0x000fe200078e3cff */
[----:B-----5:R1:W-:Y:S06]  /*5a50*/  SYNCS.ARRIVE.TRANS64.RED.A1T0 RZ, [R0+URZ], RZ ;  /* 0x000000ff00ff79a7 */ /* 0x0203ec00081004ff */
.L_x_91:
[----:B------:R-:W-:Y:S05]  /*5a60*/  BSYNC B1 ;  /* 0x0000000000017941 */ /* 0x000fea0003800000 */
.L_x_90:
[----:B-1----:R-:W-:Y:S04]  /*5a70*/  SHF.R.U32.HI R0, RZ, 0x15, R48 ;  /* 0x00000015ff007819 */ /* 0x002fe80000011630 */
[----:B------:R-:W-:Y:S01]  /*5a80*/  LOP3.LUT P1, RZ, R0, 0x3, R101, 0x48, !PT ;  /* 0x0000000300ff7812 */ /* 0x000fe20007824865 */
[----:B------:R-:W-:Y:S01]  /*5a90*/  @!UPT UIADD3 URZ, UPT, UPT, URZ, URZ, URZ ;  /* 0x000000fffffff290 */ /* 0x000fe2000fffe0ff */
[----:B----4-:R-:W-:Y:S11]  /*5aa0*/  @P0 BRA `(.L_x_95) ;  /* 0x0000000000080947 */ /* 0x010ff60003800000 */
[----:B------:R-:W1:Y:S02]  /*5ab0*/  SYNCS.PHASECHK.TRANS64.TRYWAIT P0, [R113+URZ+0xd0], R2 ;  /* 0x0000d002710075a7 */ /* 0x000e6400080011ff */
[----:B-1----:R-:W-:Y:S05]  /*5ac0*/  @!P0 BRA `(.L_x_96) ;  /* 0x0000002000fc8947 */ /* 0x002fea0003800000 */
.L_x_95:
[----:B------:R-:W-:Y:S05]  /*5ad0*/  @!P1 BRA `(.L_x_97) ;  /* 0x0000000000409947 */ /* 0x000fea0003800000 */
[----:B------:R-:W4:Y:S01]  /*5ae0*/  LDCU.64 UR8, c[0x4][0x70] ;  /* 0x01000e00ff0877ac */ /* 0x000f220008000a00 */
[----:B------:R-:W-:Y:S01]  /*5af0*/  MOV R3, 0x0 ;  /* 0x0000000000037802 */ /* 0x000fe20000000f00 */
[----:B------:R-:W-:Y:S02]  /*5b00*/  HFMA2 R12, -RZ, RZ, 0, 5.9604644775390625e-08 ;  /* 0x00000001ff0c7431 */ /* 0x000fe400000001ff */
[----:B------:R-:W-:Y:S02]  /*5b10*/  IMAD.MOV.U32 R8, RZ, RZ, 0x192 ;  /* 0x00000192ff087424 */ /* 0x000fe400078e00ff */
[----:B------:R-:W-:Y:S01]  /*5b20*/  IMAD.MOV.U32 R13, RZ, RZ, RZ ;  /* 0x000000ffff0d7224 */ /* 0x000fe200078e00ff */
[----:B------:R-:W5:Y:S01]  /*5b30*/  LDCU.64 UR6, c[0x4][0x78] ;  /* 0x01000f00ff0677ac */ /* 0x000f620008000a00 */
[----:B-1----:R-:W1:Y:S01]  /*5b40*/  LDC.64 R2, c[0x4][R3] ;  /* 0x0100000003027b82 */ /* 0x002e620000000a00 */
[----:B------:R-:W2:Y:S01]  /*5b50*/  LDCU.64 UR4, c[0x4][0x10] ;  /* 0x01000200ff0477ac */ /* 0x000ea20008000a00 */
[----:B----4-:R-:W-:Y:S01]  /*5b60*/  MOV R5, UR9 ;  /* 0x0000000900057c02 */ /* 0x010fe20008000f00 */
[----:B------:R-:W-:Y:S01]  /*5b70*/  IMAD.U32 R4, RZ, RZ, UR8 ;  /* 0x00000008ff047e24 */ /* 0x000fe2000f8e00ff */
[----:B-----5:R-:W-:Y:S01]  /*5b80*/  MOV R7, UR7 ;  /* 0x0000000700077c02 */ /* 0x020fe20008000f00 */
[----:B------:R-:W-:Y:S01]  /*5b90*/  IMAD.U32 R6, RZ, RZ, UR6 ;  /* 0x00000006ff067e24 */ /* 0x000fe2000f8e00ff */
[----:B--2---:R-:W-:Y:S01]  /*5ba0*/  MOV R11, UR5 ;  /* 0x00000005000b7c02 */ /* 0x004fe20008000f00 */
[----:B------:R-:W-:Y:S02]  /*5bb0*/  IMAD.U32 R10, RZ, RZ, UR4 ;  /* 0x00000004ff0a7e24 */ /* 0x000fe4000f8e00ff */
[----:B------:R-:W-:Y:S07]  /*5bc0*/  LEPC R20, `(.L_x_97) ;  /* 0x000000001014794e */ /* 0x000fee0000000000 */
[----:B-1-3--:R-:W-:Y:S05]  /*5bd0*/  CALL.ABS.NOINC R2 ;  /* 0x0000000002007343 */ /* 0x00afea0003c00000 */
.L_x_97:
[-C--:B---3--:R-:W-:Y:S01]  /*5be0*/  F2FP.F16.E5M2.UNPACK_B R51, R80.reuse ;  /* 0x00000050ff33723e */ /* 0x088fe200020004ff */
[----:B------:R-:W-:Y:S05]  /*5bf0*/  WARPSYNC.ALL ;  /* 0x0000000000007948 */ /* 0x000fea0003800000 */
[----:B------:R-:W-:Y:S01]  /*5c00*/  R2UR UR4, R48 ;  /* 0x00000000300472ca */ /* 0x000fe200000e0000 */
[--C-:B------:R-:W-:Y:S01]  /*5c10*/  HADD2.F32 R50, -RZ, R51.reuse.H0_H0 ;  /* 0x20000033ff327230 */ /* 0x100fe20000004100 */
[----:B------:R-:W-:Y:S01]  /*5c20*/  F2FP.F16.E5M2.UNPACK_B R53, R80.H1 ;  /* 0x00000050ff35723e */ /* 0x000fe200030004ff */
[----:B------:R-:W-:Y:S01]  /*5c30*/  HADD2.F32 R51, -RZ, R51.H1_H1 ;  /* 0x30000033ff337230 */ /* 0x000fe20000004100 */
[-C--:B------:R-:W-:Y:S01]  /*5c40*/  F2FP.F16.E5M2.UNPACK_B R55, R81.reuse ;  /* 0x00000051ff37723e */ /* 0x080fe200020004ff */
[----:B------:R-:W-:Y:S01]  /*5c50*/  BSSY.RECONVERGENT B0, `(.L_x_98) ;  /* 0x0000099000007945 */ /* 0x000fe20003800200 */
[----:B------:R-:W-:Y:S01]  /*5c60*/  F2FP.F16.E5M2.UNPACK_B R57, R81.H1 ;  /* 0x00000051ff39723e */ /* 0x000fe200030004ff */
[--C-:B------:R-:W-:Y:S01]  /*5c70*/  HADD2.F32 R52, -RZ, R53.reuse.H0_H0 ;  /* 0x20000035ff347230 */ /* 0x100fe20000004100 */
[-C--:B------:R-:W-:Y:S01]  /*5c80*/  F2FP.F16.E5M2.UNPACK_B R59, R82.reuse ;  /* 0x00000052ff3b723e */ /* 0x080fe200020004ff */
[----:B------:R-:W-:Y:S01]  /*5c90*/  HADD2.F32 R54, -RZ, R53.H1_H1 ;  /* 0x30000035ff367230 */ /* 0x000fe20000004100 */
[----:B------:R-:W-:Y:S01]  /*5ca0*/  F2FP.F16.E5M2.UNPACK_B R61, R82.H1 ;  /* 0x00000052ff3d723e */ /* 0x000fe200030004ff */
[--C-:B------:R-:W-:Y:S01]  /*5cb0*/  HADD2.F32 R53, -RZ, R55.reuse.H0_H0 ;  /* 0x20000037ff357230 */ /* 0x100fe20000004100 */
[-C--:B------:R-:W-:Y:S01]  /*5cc0*/  F2FP.F16.E5M2.UNPACK_B R63, R83.reuse ;  /* 0x00000053ff3f723e */ /* 0x080fe200020004ff */
[----:B------:R-:W-:Y:S01]  /*5cd0*/  LDTM.16dp32bit_t0_t15.x32 R4, tmem[UR4] ;  /* 0x00000004000479ee */ /* 0x000fe20008a80000 */
[----:B------:R-:W2:Y:S01]  /*5ce0*/  LDTM.16dp32bit_t16_t31.x32 R4, tmem[UR4+0x20] ;  /* 0x00002004000479ee */ /* 0x000ea20008aa0000 */
[----:B------:R-:W-:Y:S01]  /*5cf0*/  SHF.L.U32 R125, R102, 0x4, RZ ;  /* 0x00000004667d7819 */ /* 0x000fe200000006ff */
[----:B------:R-:W-:Y:S01]  /*5d00*/  HADD2.F32 R56, -RZ, R55.H1_H1 ;  /* 0x30000037ff387230 */ /* 0x000fe20000004100 */
[----:B------:R-:W-:Y:S01]  /*5d10*/  ISETP.NE.AND P6, PT, R114, RZ, PT ;  /* 0x000000ff7200720c */ /* 0x000fe20003fc5270 */
[----:B------:R-:W-:Y:S01]  /*5d20*/  HADD2.F32 R60, -RZ, R59.H1_H1 ;  /* 0x3000003bff3c7230 */ /* 0x000fe20000004100 */
[----:B------:R-:W-:Y:S01]  /*5d30*/  IADD3 R114, PT, PT, R100, UR49, RZ ;  /* 0x0000003164727c10 */ /* 0x000fe2000fffe0ff */
[----:B------:R-:W-:Y:S01]  /*5d40*/  HADD2.F32 R64, -RZ, R63.H1_H1 ;  /* 0x3000003fff407230 */ /* 0x000fe20000004100 */
[----:B------:R-:W-:Y:S01]  /*5d50*/  F2FP.F16.E5M2.UNPACK_B R65, R83.H1 ;  /* 0x00000053ff41723e */ /* 0x000fe200030004ff */
[--C-:B------:R-:W-:Y:S01]  /*5d60*/  HADD2.F32 R55, -RZ, R57.reuse.H0_H0 ;  /* 0x20000039ff377230 */ /* 0x100fe20000004100 */
[----:B------:R-:W-:Y:S01]  /*5d70*/  IADD3 R114, PT, PT, R114, R125, RZ ;  /* 0x0000007d72727210 */ /* 0x000fe20007ffe0ff */
[----:B------:R-:W-:Y:S01]  /*5d80*/  HADD2.F32 R58, -RZ, R57.H1_H1 ;  /* 0x30000039ff3a7230 */ /* 0x000fe20000004100 */
[-C--:B------:R-:W-:Y:S01]  /*5d90*/  F2FP.F16.E5M2.UNPACK_B R67, R84.reuse ;  /* 0x00000054ff43723e */ /* 0x080fe200020004ff */
[----:B------:R-:W-:Y:S01]  /*5da0*/  HADD2.F32 R57, -RZ, R59.H0_H0 ;  /* 0x2000003bff397230 */ /* 0x000fe20000004100 */
[----:B------:R-:W-:Y:S01]  /*5db0*/  F2FP.F16.E5M2.UNPACK_B R69, R84.H1 ;  /* 0x00000054ff45723e */ /* 0x000fe200030004ff */
[----:B------:R-:W-:Y:S01]  /*5dc0*/  HADD2.F32 R59, -RZ, R61.H0_H0 ;  /* 0x2000003dff3b7230 */ /* 0x000fe20000004100 */
[-C--:B------:R-:W-:Y:S01]  /*5dd0*/  F2FP.F16.E5M2.UNPACK_B R71, R85.reuse ;  /* 0x00000055ff47723e */ /* 0x080fe200020004ff */
[----:B------:R-:W-:Y:S01]  /*5de0*/  HADD2.F32 R68, -RZ, R67.H1_H1 ;  /* 0x30000043ff447230 */ /* 0x000fe20000004100 */
[----:B------:R-:W-:Y:S01]  /*5df0*/  F2FP.F16.E5M2.UNPACK_B R73, R85.H1 ;  /* 0x00000055ff49723e */ /* 0x000fe200030004ff */
[----:B------:R-:W-:Y:S01]  /*5e00*/  HADD2.F32 R62, -RZ, R61.H1_H1 ;  /* 0x3000003dff3e7230 */ /* 0x000fe20000004100 */
[-C--:B------:R-:W-:Y:S01]  /*5e10*/  F2FP.F16.E5M2.UNPACK_B R75, R86.reuse ;  /* 0x00000056ff4b723e */ /* 0x080fe200020004ff */
[----:B------:R-:W-:Y:S01]  /*5e20*/  HADD2.F32 R61, -RZ, R63.H0_H0 ;  /* 0x2000003fff3d7230 */ /* 0x000fe20000004100 */
[----:B------:R-:W-:Y:S01]  /*5e30*/  F2FP.F16.E5M2.UNPACK_B R77, R86.H1 ;  /* 0x00000056ff4d723e */ /* 0x000fe200030004ff */
[----:B------:R-:W-:Y:S01]  /*5e40*/  HADD2.F32 R72, -RZ, R71.H1_H1 ;  /* 0x30000047ff487230 */ /* 0x000fe20000004100 */
[----:B------:R-:W-:Y:S01]  /*5e50*/  F2FP.F16.E5M2.UNPACK_B R79, R87.H1 ;  /* 0x00000057ff4f723e */ /* 0x000fe200030004ff */
[C---:B--2---:R-:W-:Y:S01]  /*5e60*/  FMUL R0, R47.reuse, R4 ;  /* 0x000000042f007220 */ /* 0x044fe20000400000 */
[C---:B-1----:R-:W-:Y:S01]  /*5e70*/  FMUL R2, R47.reuse, R5 ;  /* 0x000000052f027220 */ /* 0x042fe20000400000 */
[C---:B------:R-:W-:Y:S01]  /*5e80*/  FMUL R4, R47.reuse, R8 ;  /* 0x000000082f047220 */ /* 0x040fe20000400000 */
[----:B------:R-:W-:Y:S01]  /*5e90*/  FMUL R5, R47, R9 ;  /* 0x000000092f057220 */ /* 0x000fe20000400000 */
[C---:B------:R-:W-:Y:S01]  /*5ea0*/  FFMA R0, R49.reuse, R50, R0 ;  /* 0x0000003231007223 */ /* 0x040fe20000000000 */
[----:B------:R-:W-:Y:S01]  /*5eb0*/  FFMA R2, R49, R51, R2 ;  /* 0x0000003331027223 */ /* 0x000fe20000000002 */
[C---:B------:R-:W-:Y:S01]  /*5ec0*/  FMUL R8, R47.reuse, R12 ;  /* 0x0000000c2f087220 */ /* 0x040fe20000400000 */
[C---:B------:R-:W-:Y:S01]  /*5ed0*/  FMUL R9, R47.reuse, R13 ;  /* 0x0000000d2f097220 */ /* 0x040fe20000400000 */
[C---:B------:R-:W-:Y:S01]  /*5ee0*/  FMUL R12, R47.reuse, R16 ;  /* 0x000000102f0c7220 */ /* 0x040fe20000400000 */
[C---:B------:R-:W-:Y:S01]  /*5ef0*/  FMUL R13, R47.reuse, R17 ;  /* 0x000000112f0d7220 */ /* 0x040fe20000400000 */
[C---:B------:R-:W-:Y:S01]  /*5f00*/  FMUL R16, R47.reuse, R20 ;  /* 0x000000142f107220 */ /* 0x040fe20000400000 */
[C---:B------:R-:W-:Y:S01]  /*5f10*/  FMUL R17, R47.reuse, R21 ;  /* 0x000000152f117220 */ /* 0x040fe20000400000 */
[C---:B------:R-:W-:Y:S01]  /*5f20*/  FMUL R20, R47.reuse, R24 ;  /* 0x000000182f147220 */ /* 0x040fe20000400000 */
[C---:B------:R-:W-:Y:S01]  /*5f30*/  FMUL R21, R47.reuse, R25 ;  /* 0x000000192f157220 */ /* 0x040fe20000400000 */
[----:B------:R-:W-:Y:S02]  /*5f40*/  HADD2.F32 R76, -RZ, R75.H1_H1 ;  /* 0x3000004bff4c7230 */ /* 0x000fe40000004100 */
[C---:B------:R-:W-:Y:S01]  /*5f50*/  FMUL R24, R47.reuse, R28 ;  /* 0x0000001c2f187220 */ /* 0x040fe20000400000 */
[C---:B------:R-:W-:Y:S01]  /*5f60*/  FMUL R25, R47.reuse, R29 ;  /* 0x0000001d2f197220 */ /* 0x040fe20000400000 */
[C---:B------:R-:W-:Y:S01]  /*5f70*/  FMUL R28, R47.reuse, R32 ;  /* 0x000000202f1c7220 */ /* 0x040fe20000400000 */
[C---:B------:R-:W-:Y:S01]  /*5f80*/  FMUL R29, R47.reuse, R33 ;  /* 0x000000212f1d7220 */ /* 0x040fe20000400000 */
[C---:B------:R-:W-:Y:S01]  /*5f90*/  FMUL R3, R47.reuse, R6 ;  /* 0x000000062f037220 */ /* 0x040fe20000400000 */
[C---:B------:R-:W-:Y:S01]  /*5fa0*/  FMUL R7, R47.reuse, R7 ;  /* 0x000000072f077220 */ /* 0x040fe20000400000 */
[C---:B------:R-:W-:Y:S01]  /*5fb0*/  FMUL R6, R47.reuse, R10 ;  /* 0x0000000a2f067220 */ /* 0x040fe20000400000 */
[----:B------:R-:W-:Y:S01]  /*5fc0*/  FMUL R11, R47, R11 ;  /* 0x0000000b2f0b7220 */ /* 0x000fe20000400000 */
[C---:B------:R-:W-:Y:S01]  /*5fd0*/  FFMA R3, R49.reuse, R52, R3 ;  /* 0x0000003431037223 */ /* 0x040fe20000000003 */
[C---:B------:R-:W-:Y:S01]  /*5fe0*/  FFMA R7, R49.reuse, R54, R7 ;  /* 0x0000003631077223 */ /* 0x040fe20000000007 */
[C---:B------:R-:W-:Y:S01]  /*5ff0*/  FFMA R4, R49.reuse, R53, R4 ;  /* 0x0000003531047223 */ /* 0x040fe20000000004 */
[----:B------:R-:W-:Y:S01]  /*6000*/  F2FP.F16.E5M2.UNPACK_B R50, R87 ;  /* 0x00000057ff32723e */ /* 0x000fe200020004ff */
[C---:B------:R-:W-:Y:S01]  /*6010*/  FFMA R5, R49.reuse, R56, R5 ;  /* 0x0000003831057223 */ /* 0x040fe20000000005 */
[----:B------:R-:W-:Y:S01]  /*6020*/  FFMA R6, R49, R55, R6 ;  /* 0x0000003731067223 */ /* 0x000fe20000000006 */
[----:B------:R-:W-:Y:S01]  /*6030*/  F2FP.SATFINITE.E5M2.F32.PACK_AB_MERGE_C R117, R7, R3, RZ ;  /* 0x000000030775723e */ /* 0x000fe200048060ff */
[C---:B------:R-:W-:Y:S01]  /*6040*/  FFMA R11, R49.reuse, R58, R11 ;  /* 0x0000003a310b7223 */ /* 0x040fe2000000000b */
[C---:B------:R-:W-:Y:S01]  /*6050*/  FFMA R8, R49.reuse, R57, R8 ;  /* 0x0000003931087223 */ /* 0x040fe20000000008 */
[----:B------:R-:W-:Y:S01]  /*6060*/  ISETP.NE.AND P0, PT, R110, RZ, PT ;  /* 0x000000ff6e00720c */ /* 0x000fe20003f05270 */
[----:B------:R-:W-:Y:S01]  /*6070*/  FFMA R9, R49, R60, R9 ;  /* 0x0000003c31097223 */ /* 0x000fe20000000009 */
[----:B------:R-:W-:Y:S01]  /*6080*/  F2FP.SATFINITE.E5M2.F32.PACK_AB_MERGE_C R116, R2, R0, R117 ;  /* 0x000000000274723e */ /* 0x000fe20004806075 */
[--C-:B------:R-:W-:Y:S01]  /*6090*/  HADD2.F32 R51, -RZ, R50.reuse.H0_H0 ;  /* 0x20000032ff337230 */ /* 0x100fe20000004100 */
[----:B------:R-:W-:Y:S01]  /*60a0*/  F2FP.SATFINITE.E5M2.F32.PACK_AB_MERGE_C R117, R11, R6, RZ ;  /* 0x000000060b75723e */ /* 0x000fe200048060ff */
[----:B------:R-:W-:Y:S02]  /*60b0*/  HADD2.F32 R50, -RZ, R50.H1_H1 ;  /* 0x30000032ff327230 */ /* 0x000fe40000004100 */
[C---:B------:R-:W-:Y:S01]  /*60c0*/  FMUL R10, R47.reuse, R14 ;  /* 0x0000000e2f0a7220 */ /* 0x040fe20000400000 */
[----:B------:R-:W-:Y:S01]  /*60d0*/  FMUL R15, R47, R15 ;  /* 0x0000000f2f0f7220 */ /* 0x000fe20000400000 */
[--C-:B------:R-:W-:Y:S01]  /*60e0*/  HADD2.F32 R63, -RZ, R65.reuse.H0_H0 ;  /* 0x20000041ff3f7230 */ /* 0x100fe20000004100 */
[----:B------:R-:W-:Y:S01]  /*60f0*/  F2FP.SATFINITE.E5M2.F32.PACK_AB_MERGE_C R117, R5, R4, R117 ;  /* 0x000000040575723e */ /* 0x000fe20004806075 */
[C---:B------:R-:W-:Y:S01]  /*6100*/  FFMA R10, R49.reuse, R59, R10 ;  /* 0x0000003b310a7223 */ /* 0x040fe2000000000a */
[C---:B------:R-:W-:Y:S01]  /*6110*/  FFMA R15, R49.reuse, R62, R15 ;  /* 0x0000003e310f7223 */ /* 0x040fe2000000000f */
[C---:B------:R-:W-:Y:S01]  /*6120*/  FFMA R12, R49.reuse, R61, R12 ;  /* 0x0000003d310c7223 */ /* 0x040fe2000000000c */
[----:B------:R-:W-:Y:S01]  /*6130*/  FFMA R13, R49, R64, R13 ;  /* 0x00000040310d7223 */ /* 0x000fe2000000000d */
[----:B------:R-:W-:Y:S02]  /*6140*/  HADD2.F32 R66, -RZ, R65.H1_H1 ;  /* 0x30000041ff427230 */ /* 0x000fe40000004100 */
[C---:B------:R-:W-:Y:S01]  /*6150*/  FMUL R14, R47.reuse, R18 ;  /* 0x000000122f0e7220 */ /* 0x040fe20000400000 */
[----:B------:R-:W-:Y:S02]  /*6160*/  HADD2.F32 R65, -RZ, R67.H0_H0 ;  /* 0x20000043ff417230 */ /* 0x000fe40000004100 */
[----:B------:R-:W-:Y:S01]  /*6170*/  FMUL R19, R47, R19 ;  /* 0x000000132f137220 */ /* 0x000fe20000400000 */
[--C-:B------:R-:W-:Y:S02]  /*6180*/  HADD2.F32 R67, -RZ, R69.reuse.H0_H0 ;  /* 0x20000045ff437230 */ /* 0x100fe40000004100 */
[----:B------:R-:W-:Y:S01]  /*6190*/  FFMA R14, R49, R63, R14 ;  /* 0x0000003f310e7223 */ /* 0x000fe2000000000e */
[----:B------:R-:W-:Y:S02]  /*61a0*/  HADD2.F32 R70, -RZ, R69.H1_H1 ;  /* 0x30000045ff467230 */ /* 0x000fe40000004100 */
[----:B------:R-:W-:Y:S01]  /*61b0*/  FMUL R18, R47, R22 ;  /* 0x000000162f127220 */ /* 0x000fe20000400000 */
[----:B------:R-:W-:Y:S02]  /*61c0*/  HADD2.F32 R69, -RZ, R71.H0_H0 ;  /* 0x20000047ff457230 */ /* 0x000fe40000004100 */
[----:B------:R-:W-:Y:S01]  /*61d0*/  FFMA R19, R49, R66, R19 ;  /* 0x0000004231137223 */ /* 0x000fe20000000013 */
[----:B------:R-:W-:Y:S01]  /*61e0*/  FMUL R23, R47, R23 ;  /* 0x000000172f177220 */ /* 0x000fe20000400000 */
[C---:B------:R-:W-:Y:S01]  /*61f0*/  FFMA R16, R49.reuse, R65, R16 ;  /* 0x0000004131107223 */ /* 0x040fe20000000010 */
[C---:B------:R-:W-:Y:S01]  /*6200*/  FFMA R17, R49.reuse, R68, R17 ;  /* 0x0000004431117223 */ /* 0x040fe20000000011 */
        /* <DEDUP_REMOVED lines=23> */
[----:B------:R-:W-:Y:S01]  /*6380*/  F2FP.SATFINITE.E5M2.F32.PACK_AB_MERGE_C R118, R15, R10, RZ ;  /* 0x0000000a0f76723e */ /* 0x000fe200048060ff */
[----:B------:R-:W-:Y:S01]  /*6390*/  FFMA R28, R49, R51, R28 ;  /* 0x00000033311c7223 */ /* 0x000fe2000000001c */
[----:B------:R-:W-:Y:S01]  /*63a0*/  F2FP.SATFINITE.E5M2.F32.PACK_AB_MERGE_C R119, R19, R14, RZ ;  /* 0x0000000e1377723e */ /* 0x000fe200048060ff */
[C---:B------:R-:W-:Y:S01]  /*63b0*/  FFMA R29, R49.reuse, R50, R29 ;  /* 0x00000032311d7223 */ /* 0x040fe2000000001d */
[C---:B------:R-:W-:Y:S01]  /*63c0*/  FFMA R30, R49.reuse, R77, R30 ;  /* 0x0000004d311e7223 */ /* 0x040fe2000000001e */
[----:B------:R-:W-:Y:S01]  /*63d0*/  FFMA R35, R49, R52, R35 ;  /* 0x0000003431237223 */ /* 0x000fe20000000023 */
[----:B------:R-:W-:Y:S02]  /*63e0*/  F2FP.SATFINITE.E5M2.F32.PACK_AB_MERGE_C R118, R9, R8, R118 ;  /* 0x000000080976723e */ /* 0x000fe40004806076 */
[----:B------:R-:W-:Y:S02]  /*63f0*/  F2FP.SATFINITE.E5M2.F32.PACK_AB_MERGE_C R119, R13, R12, R119 ;  /* 0x0000000c0d77723e */ /* 0x000fe40004806077 */
[----:B------:R-:W-:Y:S02]  /*6400*/  F2FP.SATFINITE.E5M2.F32.PACK_AB_MERGE_C R120, R23, R18, RZ ;  /* 0x000000121778723e */ /* 0x000fe400048060ff */
[----:B------:R-:W-:Y:S01]  /*6410*/  F2FP.SATFINITE.E5M2.F32.PACK_AB_MERGE_C R121, R27, R22, RZ ;  /* 0x000000161b79723e */ /* 0x000fe200048060ff */
[----:B------:R1:W-:Y:S01]  /*6420*/  STS.128 [R100+UR49+0x2200], R116 ;  /* 0x0022007464007988 */ /* 0x0003e20008000c31 */
[----:B------:R-:W-:Y:S02]  /*6430*/  F2FP.SATFINITE.E5M2.F32.PACK_AB_MERGE_C R122, R31, R26, RZ ;  /* 0x0000001a1f7a723e */ /* 0x000fe400048060ff */
[----:B------:R-:W-:Y:S02]  /*6440*/  F2FP.SATFINITE.E5M2.F32.PACK_AB_MERGE_C R123, R35, R30, RZ ;  /* 0x0000001e237b723e */ /* 0x000fe400048060ff */
[----:B------:R-:W-:Y:S02]  /*6450*/  F2FP.SATFINITE.E5M2.F32.PACK_AB_MERGE_C R120, R17, R16, R120 ;  /* 0x000000101178723e */ /* 0x000fe40004806078 */
[----:B------:R-:W-:Y:S02]  /*6460*/  F2FP.SATFINITE.E5M2.F32.PACK_AB_MERGE_C R121, R21, R20, R121 ;  /* 0x000000141579723e */ /* 0x000fe40004806079 */
[----:B------:R-:W-:Y:S02]  /*6470*/  F2FP.SATFINITE.E5M2.F32.PACK_AB_MERGE_C R122, R25, R24, R122 ;  /* 0x00000018197a723e */ /* 0x000fe4000480607a */
[----:B------:R-:W-:Y:S02]  /*6480*/  F2FP.SATFINITE.E5M2.F32.PACK_AB_MERGE_C R123, R29, R28, R123 ;  /* 0x0000001c1d7b723e */ /* 0x000fe4000480607b */
[----:B------:R-:W-:Y:S02]  /*6490*/  LEA R32, R105, UR49, 0x3 ;  /* 0x0000003169207c11 */ /* 0x000fe4000f8e18ff */
[----:B------:R-:W-:Y:S01]  /*64a0*/  @P6 SHF.L.U32 R33, R104, 0x1f, RZ ;  /* 0x0000001f68216819 */ /* 0x000fe200000006ff */
[----:B------:R1:W-:Y:S01]  /*64b0*/  STS.128 [R114+0x2210], R120 ;  /* 0x0022107872007388 */ /* 0x0003e20000000c00 */
[----:B------:R-:W-:Y:S01]  /*64c0*/  @!PT LDS RZ, [RZ] ;  /* 0x00000000fffff984 */ /* 0x000fe20000000800 */
[----:B------:R-:W-:Y:S01]  /*64d0*/  @!PT LDS RZ, [RZ] ;  /* 0x00000000fffff984 */ /* 0x000fe20000000800 */
[----:B------:R-:W-:Y:S01]  /*64e0*/  @!PT LDS RZ, [RZ] ;  /* 0x00000000fffff984 */ /* 0x000fe20000000800 */
[----:B------:R-:W-:Y:S01]  /*64f0*/  @!PT LDS RZ, [RZ] ;  /* 0x00000000fffff984 */ /* 0x000fe20000000800 */
[----:B------:R2:W-:Y:S07]  /*6500*/  MEMBAR.ALL.CTA ;  /* 0x0000000000007992 */ /* 0x0005ee0000008000 */
[----:B--2---:R-:W2:Y:S02]  /*6510*/  FENCE.VIEW.ASYNC.S ;  /* 0x00000000000073c6 */ /* 0x004ea40000000000 */
[----:B--2---:R-:W-:Y:S06]  /*6520*/  BAR.SYNC.DEFER_BLOCKING 0x1, 0x80 ;  /* 0x0042000000007b1d */ /* 0x004fec0000010000 */
[----:B------:R-:W-:Y:S05]  /*6530*/  @P0 BRA `(.L_x_99) ;  /* 0x0000000000280947 */ /* 0x000fea0003800000 */
[----:B------:R-:W-:Y:S02]  /*6540*/  UIADD3 UR4, UPT, UPT, UR49, 0x2200, URZ ;  /* 0x0000220031047890 */ /* 0x000fe4000fffe0ff */
[----:B------:R-:W-:Y:S01]  /*6550*/  UIADD3 UR6, UP0, UPT, UR52, 0x680, URZ ;  /* 0x0000068034067890 */ /* 0x000fe2000ff1e0ff */
[----:B------:R-:W-:Y:S03]  /*6560*/  UMOV UR43, UR36 ;  /* 0x00000024002b7c82 */ /* 0x000fe60008000000 */
[----:B------:R-:W-:Y:S01]  /*6570*/  MOV R109, UR4 ;  /* 0x00000004006d7c02 */ /* 0x000fe20008000f00 */
[----:B------:R-:W-:Y:S03]  /*6580*/  UIADD3.X UR7, UPT, UPT, URZ, UR53, URZ, UP0, !UPT ;  /* 0x00000035ff077290 */ /* 0x000fe600087fe4ff */
[----:B------:R-:W-:Y:S11]  /*6590*/  R2UR UR40, R109 ;  /* 0x000000006d2872ca */ /* 0x000ff600000e0000 */
[----:B------:R-:W-:Y:S02]  /*65a0*/  @!UPT UIADD3 URZ, UPT, UPT, URZ, URZ, URZ ;  /* 0x000000fffffff290 */ /* 0x000fe4000fffe0ff */
[----:B------:R2:W-:Y:S01]  /*65b0*/  UTMASTG.3D [UR40], [UR6] ;  /* 0x00000028060073b5 */ /* 0x0005e20008010000 */
[----:B------:R0:W-:Y:S01]  /*65c0*/  UTMACMDFLUSH ;  /* 0x00000000000079b7 */ /* 0x0001e20000000000 */
[----:B--2---:R-:W-:Y:S04]  /*65d0*/  DEPBAR.LE SB0, 0x1 ;  /* 0x000080400000791a */ /* 0x004fe80000000000 */
.L_x_99:
[----:B------:R-:W-:Y:S05]  /*65e0*/  BSYNC.RECONVERGENT B0 ;  /* 0x0000000000007941 */ /* 0x000fea0003800200 */
.L_x_98:
[----:B------:R-:W-:Y:S06]  /*65f0*/  BAR.SYNC.DEFER_BLOCKING 0x1, 0x80 ;  /* 0x0042000000007b1d */ /* 0x000fec0000010000 */
[----:B------:R-:W2:Y:S01]  /*6600*/  @P6 SYNCS.PHASECHK.TRANS64.TRYWAIT P0, [R32+URZ+0x80], R33 ;  /* 0x00008021200065a7 */ /* 0x000ea200080011ff */
[----:B------:R-:W-:Y:S01]  /*6610*/  BSSY B1, `(.L_x_100) ;  /* 0x0000020000017945 */ /* 0x000fe20003800000 */
[----:B--2---:R-:W-:Y:S03]  /*6620*/  @P6 SEL R115, RZ, 0x1, !P0 ;  /* 0x00000001ff736807 */ /* 0x004fe60004000000 */
[----:B------:R-:W-:Y:S05]  /*6630*/  @!P6 BRA `(.L_x_101) ;  /* 0x000000000074e947 */ /* 0x000fea0003800000 */
[----:B------:R-:W-:Y:S01]  /*6640*/  ISETP.NE.AND P1, PT, R124, RZ, PT ;  /* 0x000000ff7c00720c */ /* 0x000fe20003f25270 */
[----:B------:R-:W-:Y:S01]  /*6650*/  BSSY B0, `(.L_x_102) ;  /* 0x0000009000007945 */ /* 0x000fe20003800000 */
[----:B------:R-:W-:Y:S11]  /*6660*/  ISETP.NE.AND P0, PT, R115, RZ, PT ;  /* 0x000000ff7300720c */ /* 0x000ff60003f05270 */
[----:B------:R-:W-:Y:S05]  /*6670*/  @P1 IMAD R0, R105, 0x1000, R100 ;  /* 0x0000100069001824 */ /* 0x000fea00078e0264 */
[----:B------:R-:W-:Y:S05]  /*6680*/  @P1 IADD3 R2, PT, PT, R0, UR49, RZ ;  /* 0x0000003100021c10 */ /* 0x000fea000fffe0ff */
[----:B------:R-:W-:Y:S01]  /*6690*/  @P1 IMAD.IADD R2, R2, 0x1, R125 ;  /* 0x0000000102021824 */ /* 0x000fe200078e027d */
[----:B------:R-:W-:Y:S06]  /*66a0*/  @P0 BRA `(.L_x_103) ;  /* 0x00000000000c0947 */ /* 0x000fec0003800000 */
[----:B------:R-:W-:Y:S04]  /*66b0*/  SHF.L.U32 R3, R104, 0x1f, RZ ;  /* 0x0000001f68037819 */ /* 0x000fe800000006ff */
[----:B------:R-:W2:Y:S02]  /*66c0*/  SYNCS.PHASECHK.TRANS64.TRYWAIT P0, [R32+URZ+0x80], R3 ;  /* 0x00008003200075a7 */ /* 0x000ea400080011ff */
[----:B--2---:R-:W-:Y:S05]  /*66d0*/  @!P0 BRA `(.L_x_104) ;  /* 0x00000018000c8947 */ /* 0x004fea0003800000 */
.L_x_103:
[----:B------:R-:W-:Y:S05]  /*66e0*/  BSYNC B0 ;  /* 0x0000000000007941 */ /* 0x000fea0003800000 */
.L_x_102:
[----:B------:R-:W-:Y:S01]  /*66f0*/  ISETP.NE.AND P0, PT, R124, RZ, PT ;  /* 0x000000ff7c00720c */ /* 0x000fe20003f05270 */
[----:B--2---:R-:W-:Y:S02]  /*6700*/  VIADD R32, R32, 0x90 ;  /* 0x0000009020207836 */ /* 0x004fe40000000000 */
[----:B------:R-:W-:Y:S02]  /*6710*/  IMAD.U32 R3, RZ, RZ, UR37 ;  /* 0x00000025ff037e24 */ /* 0x000fe4000f8e00ff */
[----:B------:R-:W-:Y:S03]  /*6720*/  VIADD R105, R105, 0x1 ;  /* 0x0000000169697836 */ /* 0x000fe60000000000 */
[----:B------:R-:W-:Y:S05]  /*6730*/  PRMT R3, R3, 0x654, R32 ;  /* 0x0000065403037816 */ /* 0x000fea0000000020 */
[----:B------:R2:W3:Y:S04]  /*6740*/  @P0 LDS.128 R80, [R0+UR49+0x200] ;  /* 0x0002003100500984 */ /* 0x0004e80008000c00 */
[----:B------:R2:W4:Y:S01]  /*6750*/  @P0 LDS.128 R84, [R2+0x210] ;  /* 0x0002100002540984 */ /* 0x0005220000000c00 */
[C---:B------:R-:W-:Y:S01]  /*6760*/  ISETP.NE.AND P0, PT, R105.reuse, 0x2, PT ;  /* 0x000000026900780c */ /* 0x040fe20003f05270 */
[----:B------:R-:W-:Y:S01]  /*6770*/  @!PT LDS RZ, [RZ] ;  /* 0x00000000fffff984 */ /* 0x000fe20000000800 */
[----:B------:R-:W-:Y:S01]  /*6780*/  @!PT LDS RZ, [RZ] ;  /* 0x00000000fffff984 */ /* 0x000fe20000000800 */
[----:B------:R-:W-:Y:S01]  /*6790*/  @!PT LDS RZ, [RZ] ;  /* 0x00000000fffff984 */ /* 0x000fe20000000800 */
[----:B------:R-:W-:Y:S01]  /*67a0*/  @!PT LDS RZ, [RZ] ;  /* 0x00000000fffff984 */ /* 0x000fe20000000800 */
[----:B------:R5:W-:Y:S06]  /*67b0*/  MEMBAR.ALL.CTA ;  /* 0x0000000000007992 */ /* 0x000bec0000008000 */
[----:B-----5:R-:W5:Y:S01]  /*67c0*/  FENCE.VIEW.ASYNC.S ;  /* 0x00000000000073c6 */ /* 0x020f620000000000 */
[----:B------:R-:W-:Y:S01]  /*67d0*/  SEL R105, R105, RZ, P0 ;  /* 0x000000ff69697207 */ /* 0x000fe20000000000 */
[----:B-----5:R5:W-:Y:S02]  /*67e0*/  SYNCS.ARRIVE.TRANS64.RED.A1T0 RZ, [R3+URZ], RZ ;  /* 0x000000ff03ff79a7 */ /* 0x020be400081004ff */
[----:B-----5:R-:W-:Y:S04]  /*67f0*/  SEL R3, RZ, 0x1, P0 ;  /* 0x00000001ff037807 */ /* 0x020fe80000000000 */
[----:B--23--:R-:W-:Y:S02]  /*6800*/  LOP3.LUT R104, R104, R3, RZ, 0x3c, !PT ;  /* 0x0000000368687212 */ /* 0x00cfe400078e3cff */
.L_x_101:
[----:B------:R-:W-:Y:S05]  /*6810*/  BSYNC B1 ;  /* 0x0000000000017941 */ /* 0x000fea0003800000 */
.L_x_100:
[----:B------:R-:W-:Y:S05]  /*6820*/  VIADD R0, R48, 0x40 ;  /* 0x0000004030007836 */ /* 0x000fea0000000000 */
[----:B------:R-:W-:Y:S04]  /*6830*/  SHF.R.U32.HI R0, RZ, 0x15, R0 ;  /* 0x00000015ff007819 */ /* 0x000fe80000011600 */
[----:B------:R-:W-:Y:S11]  /*6840*/  LOP3.LUT P0, RZ, R0, 0x3, R101, 0x48, !PT ;  /* 0x0000000300ff7812 */ /* 0x000ff60007804865 */
[----:B------:R-:W-:Y:S02]  /*6850*/  @!UPT UIADD3 URZ, UPT, UPT, URZ, URZ, URZ ;  /* 0x000000fffffff290 */ /* 0x000fe4000fffe0ff */
[----:B------:R-:W-:Y:S05]  /*6860*/  @!P0 BRA `(.L_x_105) ;  /* 0x0000000000408947 */ /* 0x000fea0003800000 */
[----:B------:R-:W2:Y:S01]  /*6870*/  LDCU.64 UR8, c[0x4][0x70] ;  /* 0x01000e00ff0877ac */ /* 0x000ea20008000a00 */
[----:B------:R-:W-:Y:S01]  /*6880*/  MOV R3, 0x0 ;  /* 0x0000000000037802 */ /* 0x000fe20000000f00 */
[----:B------:R-:W-:Y:S02]  /*6890*/  HFMA2 R12, -RZ, RZ, 0, 5.9604644775390625e-08 ;  /* 0x00000001ff0c7431 */ /* 0x000fe400000001ff */
[----:B------:R-:W-:Y:S02]  /*68a0*/  IMAD.MOV.U32 R8, RZ, RZ, 0x192 ;  /* 0x00000192ff087424 */ /* 0x000fe400078e00ff */
[----:B------:R-:W-:Y:S01]  /*68b0*/  IMAD.MOV.U32 R13, RZ, RZ, RZ ;  /* 0x000000ffff0d7224 */ /* 0x000fe200078e00ff */
[----:B------:R-:W3:Y:S01]  /*68c0*/  LDCU.64 UR6, c[0x4][0x78] ;  /* 0x01000f00ff0677ac */ /* 0x000ee20008000a00 */
[----:B------:R-:W1:Y:S01]  /*68d0*/  LDC.64 R2, c[0x4][R3] ;  /* 0x0100000003027b82 */ /* 0x000e620000000a00 */
[----:B------:R-:W5:Y:S01]  /*68e0*/  LDCU.64 UR4, c[0x4][0x10] ;  /* 0x01000200ff0477ac */ /* 0x000f620008000a00 */
[----:B--2---:R-:W-:Y:S01]  /*68f0*/  MOV R5, UR9 ;  /* 0x0000000900057c02 */ /* 0x004fe20008000f00 */
[----:B------:R-:W-:Y:S01]  /*6900*/  IMAD.U32 R4, RZ, RZ, UR8 ;  /* 0x00000008ff047e24 */ /* 0x000fe2000f8e00ff */
[----:B---3--:R-:W-:Y:S01]  /*6910*/  MOV R7, UR7 ;  /* 0x0000000700077c02 */ /* 0x008fe20008000f00 */
[----:B------:R-:W-:Y:S01]  /*6920*/  IMAD.U32 R6, RZ, RZ, UR6 ;  /* 0x00000006ff067e24 */ /* 0x000fe2000f8e00ff */
[----:B-----5:R-:W-:Y:S01]  /*6930*/  MOV R11, UR5 ;  /* 0x00000005000b7c02 */ /* 0x020fe20008000f00 */
[----:B------:R-:W-:Y:S02]  /*6940*/  IMAD.U32 R10, RZ, RZ, UR4 ;  /* 0x00000004ff0a7e24 */ /* 0x000fe4000f8e00ff */
[----:B------:R-:W-:Y:S07]  /*6950*/  LEPC R20, `(.L_x_105) ;  /* 0x000000001014794e */ /* 0x000fee0000000000 */
[----:B-1--4-:R-:W-:Y:S05]  /*6960*/  CALL.ABS.NOINC R2 ;  /* 0x0000000002007343 */ /* 0x012fea0003c00000 */
.L_x_105:
[----:B------:R-:W-:Y:S01]  /*6970*/  ISETP.NE.AND P0, PT, R110, RZ, PT ;  /* 0x000000ff6e00720c */ /* 0x000fe20003f05270 */
[----:B------:R-:W-:Y:S05]  /*6980*/  WARPSYNC.ALL ;  /* 0x0000000000007948 */ /* 0x000fea0003800000 */
[----:B------:R-:W-:Y:S01]  /*6990*/  R2UR UR4, R48 ;  /* 0x00000000300472ca */ /* 0x000fe200000e0000 */
[----:B------:R-:W-:Y:S01]  /*69a0*/  BSSY.RECONVERGENT B0, `(.L_x_106) ;  /* 0x000009c000007945 */ /* 0x000fe20003800200 */
[-C--:B------:R-:W-:Y:S02]  /*69b0*/  F2FP.F16.E5M2.UNPACK_B R51, R80.reuse ;  /* 0x00000050ff33723e */ /* 0x080fe400020004ff */
[----:B------:R-:W-:Y:S02]  /*69c0*/  F2FP.F16.E5M2.UNPACK_B R80, R80.H1 ;  /* 0x00000050ff50723e */ /* 0x000fe400030004ff */
[-C--:B------:R-:W-:Y:S01]  /*69d0*/  F2FP.F16.E5M2.UNPACK_B R55, R81.reuse ;  /* 0x00000051ff37723e */ /* 0x080fe200020004ff */
[--C-:B------:R-:W-:Y:S01]  /*69e0*/  HADD2.F32 R50, -RZ, R51.reuse.H0_H0 ;  /* 0x20000033ff327230 */ /* 0x100fe20000004100 */
[----:B------:R-:W-:Y:S01]  /*69f0*/  F2FP.F16.E5M2.UNPACK_B R81, R81.H1 ;  /* 0x00000051ff51723e */ /* 0x000fe200030004ff */
[----:B------:R-:W-:Y:S01]  /*6a00*/  HADD2.F32 R52, -RZ, R51.H1_H1 ;  /* 0x30000033ff347230 */ /* 0x000fe20000004100 */
[-C--:B------:R-:W-:Y:S01]  /*6a10*/  F2FP.F16.E5M2.UNPACK_B R59, R82.reuse ;  /* 0x00000052ff3b723e */ /* 0x080fe200020004ff */
[--C-:B------:R-:W-:Y:S01]  /*6a20*/  HADD2.F32 R51, -RZ, R80.reuse.H0_H0 ;  /* 0x20000050ff337230 */ /* 0x100fe20000004100 */
[----:B------:R-:W-:Y:S01]  /*6a30*/  F2FP.F16.E5M2.UNPACK_B R82, R82.H1 ;  /* 0x00000052ff52723e */ /* 0x000fe200030004ff */
[----:B------:R-:W-:Y:S01]  /*6a40*/  LDTM.16dp32bit_t0_t15.x32 R4, tmem[UR4+0x40] ;  /* 0x00004004000479ee */ /* 0x000fe20008a80000 */
[----:B------:R-:W2:Y:S01]  /*6a50*/  LDTM.16dp32bit_t16_t31.x32 R4, tmem[UR4+0x60] ;  /* 0x00006004000479ee */ /* 0x000ea20008aa0000 */
[----:B------:R-:W-:Y:S01]  /*6a60*/  NOP ;  /* 0x0000000000007918 */ /* 0x000fe20000000000 */
[--C-:B------:R-:W-:Y:S01]  /*6a70*/  HADD2.F32 R53, -RZ, R55.reuse.H0_H0 ;  /* 0x20000037ff357230 */ /* 0x100fe20000004100 */
[----:B------:R-:W-:Y:S01]  /*6a80*/  R2UR UR5, R113 ;  /* 0x00000000710572ca */ /* 0x000fe200000e0000 */
[----:B------:R-:W-:Y:S01]  /*6a90*/  HADD2.F32 R56, -RZ, R55.H1_H1 ;  /* 0x30000037ff387230 */ /* 0x000fe20000004100 */
[----:B------:R-:W-:Y:S01]  /*6aa0*/  F2FP.F16.E5M2.UNPACK_B R63, R83 ;  /* 0x00000053ff3f723e */ /* 0x000fe200020004ff */
[--C-:B------:R-:W-:Y:S01]  /*6ab0*/  HADD2.F32 R57, -RZ, R59.reuse.H0_H0 ;  /* 0x2000003bff397230 */ /* 0x100fe20000004100 */
[----:B----4-:R-:W-:Y:S01]  /*6ac0*/  F2FP.F16.E5M2.UNPACK_B R67, R84 ;  /* 0x00000054ff43723e */ /* 0x010fe200020004ff */
[----:B------:R-:W-:Y:S01]  /*6ad0*/  HADD2.F32 R60, -RZ, R59.H1_H1 ;  /* 0x3000003bff3c7230 */ /* 0x000fe20000004100 */
[----:B------:R-:W-:Y:S01]  /*6ae0*/  F2FP.F16.E5M2.UNPACK_B R71, R85 ;  /* 0x00000055ff47723e */ /* 0x000fe200020004ff */
[--C-:B------:R-:W-:Y:S01]  /*6af0*/  HADD2.F32 R61, -RZ, R63.reuse.H0_H0 ;  /* 0x2000003fff3d7230 */ /* 0x100fe20000004100 */
[----:B------:R-:W-:Y:S01]  /*6b00*/  F2FP.F16.E5M2.UNPACK_B R75, R86 ;  /* 0x00000056ff4b723e */ /* 0x000fe200020004ff */
[----:B------:R-:W-:Y:S01]  /*6b10*/  HADD2.F32 R64, -RZ, R63.H1_H1 ;  /* 0x3000003fff407230 */ /* 0x000fe20000004100 */
[----:B------:R-:W-:Y:S01]  /*6b20*/  F2FP.F16.E5M2.UNPACK_B R77, R87 ;  /* 0x00000057ff4d723e */ /* 0x000fe200020004ff */
[--C-:B------:R-:W-:Y:S01]  /*6b30*/  HADD2.F32 R65, -RZ, R67.reuse.H0_H0 ;  /* 0x20000043ff417230 */ /* 0x100fe20000004100 */
[----:B------:R-:W-:Y:S01]  /*6b40*/  F2FP.F16.E5M2.UNPACK_B R83, R83.H1 ;  /* 0x00000053ff53723e */ /* 0x000fe200030004ff */
[----:B------:R-:W-:Y:S01]  /*6b50*/  UIADD3 UR5, UPT, UPT, UR5, 0xf0, URZ ;  /* 0x000000f005057890 */ /* 0x000fe2000fffe0ff */
[----:B------:R-:W-:Y:S01]  /*6b60*/  HADD2.F32 R67, -RZ, R67.H1_H1 ;  /* 0x30000043ff437230 */ /* 0x000fe20000004100 */
[----:B------:R-:W-:Y:S01]  /*6b70*/  F2FP.F16.E5M2.UNPACK_B R84, R84.H1 ;  /* 0x00000054ff54723e */ /* 0x000fe200030004ff */
[--C-:B------:R-:W-:Y:S01]  /*6b80*/  HADD2.F32 R69, -RZ, R71.reuse.H0_H0 ;  /* 0x20000047ff457230 */ /* 0x100fe20000004100 */
[----:B------:R-:W-:Y:S01]  /*6b90*/  UPRMT UR5, UR37, 0x654, UR5 ;  /* 0x0000065425057896 */ /* 0x000fe20008000005 */
[----:B------:R-:W-:Y:S01]  /*6ba0*/  HADD2.F32 R72, -RZ, R71.H1_H1 ;  /* 0x30000047ff487230 */ /* 0x000fe20000004100 */
[----:B------:R-:W-:Y:S01]  /*6bb0*/  F2FP.F16.E5M2.UNPACK_B R85, R85.H1 ;  /* 0x00000055ff55723e */ /* 0x000fe200030004ff */
[--C-:B------:R-:W-:Y:S02]  /*6bc0*/  HADD2.F32 R73, -RZ, R75.reuse.H0_H0 ;  /* 0x2000004bff497230 */ /* 0x100fe40000004100 */
[C---:B--2---:R-:W-:Y:S01]  /*6bd0*/  FMUL R4, R47.reuse, R4 ;  /* 0x000000042f047220 */ /* 0x044fe20000400000 */
[C---:B------:R-:W-:Y:S01]  /*6be0*/  FMUL R5, R47.reuse, R5 ;  /* 0x000000052f057220 */ /* 0x040fe20000400000 */
[C---:B------:R-:W-:Y:S01]  /*6bf0*/  FMUL R8, R47.reuse, R8 ;  /* 0x000000082f087220 */ /* 0x040fe20000400000 */
[----:B------:R-:W-:Y:S01]  /*6c00*/  FMUL R9, R47, R9 ;  /* 0x000000092f097220 */ /* 0x000fe20000400000 */
[C---:B------:R-:W-:Y:S01]  /*6c10*/  FFMA R4, R49.reuse, R50, R4 ;  /* 0x0000003231047223 */ /* 0x040fe20000000004 */
[----:B------:R-:W-:Y:S01]  /*6c20*/  SYNCS.ARRIVE.TRANS64.RED.A1T0 RZ, [UR5], RZ ;  /* 0x000000ffffff79a7 */ /* 0x000fe20008100405 */
        /* <DEDUP_REMOVED lines=18> */
[--C-:B------:R-:W-:Y:S02]  /*6d50*/  HADD2.F32 R55, -RZ, R81.reuse.H0_H0 ;  /* 0x20000051ff377230 */ /* 0x100fe40000004100 */
[----:B------:R-:W-:Y:S01]  /*6d60*/  FMUL R10, R47, R10 ;  /* 0x0000000a2f0a7220 */ /* 0x000fe20000400000 */
[C---:B------:R-:W-:Y:S01]  /*6d70*/  FFMA R6, R49.reuse, R51, R6 ;  /* 0x0000003331067223 */ /* 0x040fe20000000006 */
[----:B------:R-:W-:Y:S02]  /*6d80*/  HADD2.F32 R58, -RZ, R81.H1_H1 ;  /* 0x30000051ff3a7230 */ /* 0x000fe40000004100 */
[C---:B------:R-:W-:Y:S01]  /*6d90*/  FFMA R7, R49.reuse, R54, R7 ;  /* 0x0000003631077223 */ /* 0x040fe20000000007 */
[C---:B------:R-:W-:Y:S01]  /*6da0*/  FFMA R8, R49.reuse, R53, R8 ;  /* 0x0000003531087223 */ /* 0x040fe20000000008 */
[C---:B------:R-:W-:Y:S01]  /*6db0*/  FFMA R9, R49.reuse, R56, R9 ;  /* 0x0000003831097223 */ /* 0x040fe20000000009 */
[----:B------:R-:W-:Y:S01]  /*6dc0*/  FFMA R10, R49, R55, R10 ;  /* 0x00000037310a7223 */ /* 0x000fe2000000000a */
[----:B------:R-:W-:Y:S01]  /*6dd0*/  HADD2.F32 R51, -RZ, R77.H0_H0 ;  /* 0x2000004dff337230 */ /* 0x000fe20000004100 */
[----:B-1----:R-:W-:Y:S01]  /*6de0*/  F2FP.SATFINITE.E5M2.F32.PACK_AB_MERGE_C R116, R7, R6, RZ ;  /* 0x000000060774723e */ /* 0x002fe200048060ff */
[C---:B------:R-:W-:Y:S01]  /*6df0*/  FMUL R11, R47.reuse, R11 ;  /* 0x0000000b2f0b7220 */ /* 0x040fe20000400000 */
[--C-:B------:R-:W-:Y:S02]  /*6e00*/  HADD2.F32 R59, -RZ, R82.reuse.H0_H0 ;  /* 0x20000052ff3b7230 */ /* 0x100fe40000004100 */
[----:B------:R-:W-:Y:S01]  /*6e10*/  FMUL R14, R47, R14 ;  /* 0x0000000e2f0e7220 */ /* 0x000fe20000400000 */
[----:B------:R-:W-:Y:S01]  /*6e20*/  HADD2.F32 R62, -RZ, R82.H1_H1 ;  /* 0x30000052ff3e7230 */ /* 0x000fe20000004100 */
[----:B------:R-:W-:Y:S01]  /*6e30*/  F2FP.SATFINITE.E5M2.F32.PACK_AB_MERGE_C R116, R5, R4, R116 ;  /* 0x000000040574723e */ /* 0x000fe20004806074 */
[C---:B------:R-:W-:Y:S01]  /*6e40*/  FFMA R11, R49.reuse, R58, R11 ;  /* 0x0000003a310b7223 */ /* 0x040fe2000000000b */
[C---:B------:R-:W-:Y:S01]  /*6e50*/  FFMA R12, R49.reuse, R57, R12 ;  /* 0x00000039310c7223 */ /* 0x040fe2000000000c */
[C---:B------:R-:W-:Y:S01]  /*6e60*/  FFMA R13, R49.reuse, R60, R13 ;  /* 0x0000003c310d7223 */ /* 0x040fe2000000000d */
[----:B------:R-:W-:Y:S01]  /*6e70*/  F2FP.F16.E5M2.UNPACK_B R86, R86.H1 ;  /* 0x00000056ff56723e */ /* 0x000fe200030004ff */
[----:B------:R-:W-:Y:S01]  /*6e80*/  FFMA R14, R49, R59, R14 ;  /* 0x0000003b310e7223 */ /* 0x000fe2000000000e */
[----:B------:R-:W-:Y:S01]  /*6e90*/  F2FP.SATFINITE.E5M2.F32.PACK_AB_MERGE_C R117, R11, R10, RZ ;  /* 0x0000000a0b75723e */ /* 0x000fe200048060ff */
[C---:B------:R-:W-:Y:S01]  /*6ea0*/  FMUL R15, R47.reuse, R15 ;  /* 0x0000000f2f0f7220 */ /* 0x040fe20000400000 */
[--C-:B------:R-:W-:Y:S02]  /*6eb0*/  HADD2.F32 R63, -RZ, R83.reuse.H0_H0 ;  /* 0x20000053ff3f7230 */ /* 0x100fe40000004100 */
[----:B------:R-:W-:Y:S01]  /*6ec0*/  FMUL R18, R47, R18 ;  /* 0x000000122f127220 */ /* 0x000fe20000400000 */
[----:B------:R-:W-:Y:S01]  /*6ed0*/  HADD2.F32 R66, -RZ, R83.H1_H1 ;  /* 0x30000053ff427230 */ /* 0x000fe20000004100 */
[----:B------:R-:W-:Y:S01]  /*6ee0*/  F2FP.SATFINITE.E5M2.F32.PACK_AB_MERGE_C R117, R9, R8, R117 ;  /* 0x000000080975723e */ /* 0x000fe20004806075 */
[C---:B------:R-:W-:Y:S01]  /*6ef0*/  FFMA R15, R49.reuse, R62, R15 ;  /* 0x0000003e310f7223 */ /* 0x040fe2000000000f */
[C---:B------:R-:W-:Y:S01]  /*6f00*/  FFMA R16, R49.reuse, R61, R16 ;  /* 0x0000003d31107223 */ /* 0x040fe20000000010 */
[----:B------:R-:W-:Y:S01]  /*6f10*/  FFMA R17, R49, R64, R17 ;  /* 0x0000004031117223 */ /* 0x000fe20000000011 */
[----:B------:R-:W-:Y:S01]  /*6f20*/  FMUL R19, R47, R19 ;  /* 0x000000132f137220 */ /* 0x000fe20000400000 */
        /* <DEDUP_REMOVED lines=15> */
[----:B------:R-:W-:Y:S01]  /*7020*/  F2FP.F16.E5M2.UNPACK_B R87, R87.H1 ;  /* 0x00000057ff57723e */ /* 0x000fe200030004ff */
        /* <DEDUP_REMOVED lines=32> */
[----:B------:R-:W-:Y:S03]  /*7230*/  IADD3 R79, PT, PT, R44, 0x1, RZ ;  /* 0x000000012c4f7810 */ /* 0x000fe60007ffe0ff */
        /* <DEDUP_REMOVED lines=9> */
[----:B------:R-:W-:Y:S02]  /*72d0*/  UIADD3 UR8, UP0, UPT, UR52, 0x680, URZ ;  /* 0x0000068034087890 */ /* 0x000fe4000ff1e0ff */
[----:B------:R-:W-:Y:S02]  /*72e0*/  UIADD3 UR5, UPT, UPT, UR41, 0x40, URZ ;  /* 0x0000004029057890 */ /* 0x000fe4000fffe0ff */
[----:B------:R-:W-:Y:S02]  /*72f0*/  UIADD3 UR4, UPT, UPT, UR49, 0x3200, URZ ;  /* 0x0000320031047890 */ /* 0x000fe4000fffe0ff */
[----:B------:R-:W-:Y:S01]  /*7300*/  UIADD3.X UR9, UPT, UPT, URZ, UR53, URZ, UP0, !UPT ;  /* 0x00000035ff097290 */ /* 0x000fe200087fe4ff */
[----:B------:R-:W-:Y:S01]  /*7310*/  UMOV UR6, UR42 ;  /* 0x0000002a00067c82 */ /* 0x000fe20008000000 */
[----:B------:R-:W-:Y:S07]  /*7320*/  UMOV UR7, UR36 ;  /* 0x0000002400077c82 */ /* 0x000fee0008000000 */
[----:B------:R2:W-:Y:S01]  /*7330*/  UTMASTG.3D [UR4], [UR8] ;  /* 0x00000004080073b5 */ /* 0x0005e20008010000 */
[----:B------:R0:W-:Y:S01]  /*7340*/  UTMACMDFLUSH ;  /* 0x00000000000079b7 */ /* 0x0001e20000000000 */
[----:B--2---:R-:W-:Y:S04]  /*7350*/  DEPBAR.LE SB0, 0x1 ;  /* 0x000080400000791a */ /* 0x004fe80000000000 */
.L_x_107:
[----:B------:R-:W-:Y:S05]  /*7360*/  BSYNC.RECONVERGENT B0 ;  /* 0x0000000000007941 */ /* 0x000fea0003800200 */
.L_x_106:
[----:B------:R-:W-:Y:S01]  /*7370*/  BAR.SYNC.DEFER_BLOCKING 0x1, 0x80 ;  /* 0x0042000000007b1d */ /* 0x000fe20000010000 */
[----:B------:R-:W-:Y:S01]  /*7380*/  ISETP.NE.AND P2, PT, R111, RZ, PT ;  /* 0x000000ff6f00720c */ /* 0x000fe20003f45270 */
[----:B------:R-:W-:Y:S01]  /*7390*/  IMAD.IADD R20, R43, 0x1, R94 ;  /* 0x000000012b147824 */ /* 0x000fe200078e025e */
[----:B------:R-:W-:Y:S01]  /*73a0*/  ISETP.NE.AND P0, PT, R112, 0x2, PT ;  /* 0x000000027000780c */ /* 0x000fe20003f05270 */
[----:B------:R-:W-:Y:S01]  /*73b0*/  IMAD.IADD R21, R45, 0x1, R96 ;  /* 0x000000012d157824 */ /* 0x000fe200078e0260 */
[----:B------:R-:W-:Y:S02]  /*73c0*/  ISETP.NE.AND P1, PT, R79, 0x4, PT ;  /* 0x000000044f00780c */ /* 0x000fe40003f25270 */
[----:B------:R-:W-:Y:S02]  /*73d0*/  SEL R3, RZ, 0x1, P0 ;  /* 0x00000001ff037807 */ /* 0x000fe40000000000 */
[----:B------:R-:W-:Y:S02]  /*73e0*/  SEL R0, RZ, 0x1, P1 ;  /* 0x00000001ff007807 */ /* 0x000fe40000800000 */
[----:B------:R-:W-:Y:S02]  /*73f0*/  LOP3.LUT R106, R106, R3, RZ, 0x3c, !PT ;  /* 0x000000036a6a7212 */ /* 0x000fe400078e3cff */
[----:B------:R-:W-:Y:S02]  /*7400*/  LOP3.LUT R107, R107, R0, RZ, 0x3c, !PT ;  /* 0x000000006b6b7212 */ /* 0x000fe400078e3cff */
[----:B------:R-:W-:Y:S02]  /*7410*/  @P2 R2UR UR36, R103 ;  /* 0x00000000672422ca */ /* 0x000fe400000e0000 */
[----:B------:R-:W-:Y:S02]  /*7420*/  SEL R112, R112, RZ, P0 ;  /* 0x000000ff70707207 */ /* 0x000fe40000000000 */
[----:B------:R-:W-:Y:S01]  /*7430*/  SEL R44, R79, RZ, P1 ;  /* 0x000000ff4f2c7207 */ /* 0x000fe20000800000 */
[----:B------:R-:W-:Y:S10]  /*7440*/  @P2 BRA `(.L_x_108) ;  /* 0xffffffd400f82947 */ /* 0x000ff4000383ffff */
[----:B------:R-:W-:Y:S05]  /*7450*/  EXIT ;  /* 0x000000000000794d */ /* 0x000fea0003800000 */
.L_x_19:
[----:B--2---:R2:W1:Y:S02]  /*7460*/  SYNCS.PHASECHK.TRANS64.TRYWAIT P0, [R3+URZ+0x120], R2 ;  /* 0x00012002030075a7 */ /* 0x00446400080011ff */
[----:B-1----:R-:W-:Y:S05]  /*7470*/  @!P0 NANOSLEEP.SYNCS 0x989680 ;  /* 0x009896800000895d */ /* 0x002fea0003900000 */
[----:B------:R-:W1:Y:S02]  /*7480*/  @!P0 SYNCS.PHASECHK.TRANS64 P0, [R3+URZ+0x120], R2 ;  /* 0x00012002030085a7 */ /* 0x000e6400080010ff */
[----:B-1----:R-:W-:Y:S05]  /*7490*/  @!P0 BRA `(.L_x_19) ;  /* 0xfffffffc00f08947 */ /* 0x002fea000383ffff */
[----:B------:R-:W-:Y:S05]  /*74a0*/  BRA `(.L_x_109) ;  /* 0xffffffa000607947 */ /* 0x000fea000383ffff */
.L_x_22:
[----:B-1----:R-:W-:-:S07]  /*74b0*/  MOV R2, UR33 ;  /* 0x0000002100027c02 */ /* 0x002fce0008000f00 */
.L_x_110:
[----:B-1----:R1:W2:Y:S02]  /*74c0*/  SYNCS.PHASECHK.TRANS64.TRYWAIT P0, [R2+URZ+0x40], R5 ;  /* 0x00004005020075a7 */ /* 0x0022a400080011ff */
[----:B--2---:R-:W-:Y:S05]  /*74d0*/  @!P0 NANOSLEEP.SYNCS 0x989680 ;  /* 0x009896800000895d */ /* 0x004fea0003900000 */
[----:B------:R-:W2:Y:S02]  /*74e0*/  @!P0 SYNCS.PHASECHK.TRANS64 P0, [R2+URZ+0x40], R5 ;  /* 0x00004005020085a7 */ /* 0x000ea400080010ff */
[----:B--2---:R-:W-:Y:S05]  /*74f0*/  @!P0 BRA `(.L_x_110) ;  /* 0xfffffffc00f08947 */ /* 0x004fea000383ffff */
[----:B------:R-:W-:Y:S05]  /*7500*/  BRA `(.L_x_21) ;  /* 0xffffffa000b07947 */ /* 0x000fea000383ffff */
.L_x_28:
[----:B-1----:R-:W-:-:S07]  /*7510*/  MOV R2, UR17 ;  /* 0x0000001100027c02 */ /* 0x002fce0008000f00 */
.L_x_111:
[----:B-1----:R1:W2:Y:S02]  /*7520*/  SYNCS.PHASECHK.TRANS64.TRYWAIT P0, [R2+URZ+0x40], R5 ;  /* 0x00004005020075a7 */ /* 0x0022a400080011ff */
[----:B--2---:R-:W-:Y:S05]  /*7530*/  @!P0 NANOSLEEP.SYNCS 0x989680 ;  /* 0x009896800000895d */ /* 0x004fea0003900000 */
[----:B------:R-:W2:Y:S02]  /*7540*/  @!P0 SYNCS.PHASECHK.TRANS64 P0, [R2+URZ+0x40], R5 ;  /* 0x00004005020085a7 */ /* 0x000ea400080010ff */
[----:B--2---:R-:W-:Y:S05]  /*7550*/  @!P0 BRA `(.L_x_111) ;  /* 0xfffffffc00f08947 */ /* 0x004fea000383ffff */
[----:B------:R-:W-:Y:S05]  /*7560*/  BRA `(.L_x_27) ;  /* 0xffffffa400587947 */ /* 0x000fea000383ffff */
.L_x_32:
[----:B-1----:R1:W2:Y:S02]  /*7570*/  SYNCS.PHASECHK.TRANS64.TRYWAIT P0, [R2+URZ+0xb0], R3 ;  /* 0x0000b003020075a7 */ /* 0x0022a400080011ff */
[----:B--2---:R-:W-:Y:S05]  /*7580*/  @!P0 NANOSLEEP.SYNCS 0x989680 ;  /* 0x009896800000895d */ /* 0x004fea0003900000 */
[----:B------:R-:W2:Y:S02]  /*7590*/  @!P0 SYNCS.PHASECHK.TRANS64 P0, [R2+URZ+0xb0], R3 ;  /* 0x0000b003020085a7 */ /* 0x000ea400080010ff */
[----:B--2---:R-:W-:Y:S05]  /*75a0*/  @!P0 BRA `(.L_x_32) ;  /* 0xfffffffc00f08947 */ /* 0x004fea000383ffff */
[----:B------:R-:W-:Y:S05]  /*75b0*/  BRA `(.L_x_112) ;  /* 0xffffffa400e87947 */ /* 0x000fea000383ffff */
.L_x_36:
[----:B----4-:R-:W-:-:S07]  /*75c0*/  MOV R0, UR5 ;  /* 0x0000000500007c02 */ /* 0x010fce0008000f00 */
.L_x_113:
[----:B-1----:R1:W2:Y:S02]  /*75d0*/  SYNCS.PHASECHK.TRANS64.TRYWAIT P0, [R0+URZ], R3 ;  /* 0x00000003000075a7 */ /* 0x0022a400080011ff */
[----:B--2---:R-:W-:Y:S05]  /*75e0*/  @!P0 NANOSLEEP.SYNCS 0x989680 ;  /* 0x009896800000895d */ /* 0x004fea0003900000 */
[----:B------:R-:W2:Y:S02]  /*75f0*/  @!P0 SYNCS.PHASECHK.TRANS64 P0, [R0+URZ], R3 ;  /* 0x00000003000085a7 */ /* 0x000ea400080010ff */
[----:B--2---:R-:W-:Y:S05]  /*7600*/  @!P0 BRA `(.L_x_113) ;  /* 0xfffffffc00f08947 */ /* 0x004fea000383ffff */
[----:B------:R-:W-:Y:S05]  /*7610*/  BRA `(.L_x_114) ;  /* 0xffffffac00587947 */ /* 0x000fea000383ffff */
.L_x_37:
[----:B----4-:R-:W-:-:S07]  /*7620*/  MOV R0, UR5 ;  /* 0x0000000500007c02 */ /* 0x010fce0008000f00 */
.L_x_115:
[----:B-1----:R1:W2:Y:S02]  /*7630*/  SYNCS.PHASECHK.TRANS64.TRYWAIT P0, [R0+URZ], R3 ;  /* 0x00000003000075a7 */ /* 0x0022a400080011ff */
[----:B--2---:R-:W-:Y:S05]  /*7640*/  @!P0 NANOSLEEP.SYNCS 0x989680 ;  /* 0x009896800000895d */ /* 0x004fea0003900000 */
[----:B------:R-:W2:Y:S02]  /*7650*/  @!P0 SYNCS.PHASECHK.TRANS64 P0, [R0+URZ], R3 ;  /* 0x00000003000085a7 */ /* 0x000ea400080010ff */
[----:B--2---:R-:W-:Y:S05]  /*7660*/  @!P0 BRA `(.L_x_115) ;  /* 0xfffffffc00f08947 */ /* 0x004fea000383ffff */
[----:B------:R-:W-:Y:S05]  /*7670*/  BRA `(.L_x_116) ;  /* 0xffffffac00647947 */ /* 0x000fea000383ffff */
.L_x_38:
[----:B----4-:R-:W-:-:S07]  /*7680*/  MOV R0, UR5 ;  /* 0x0000000500007c02 */ /* 0x010fce0008000f00 */
.L_x_117:
[----:B-1----:R1:W2:Y:S02]  /*7690*/  SYNCS.PHASECHK.TRANS64.TRYWAIT P0, [R0+URZ], R3 ;  /* 0x00000003000075a7 */ /* 0x0022a400080011ff */
[----:B--2---:R-:W-:Y:S05]  /*76a0*/  @!P0 NANOSLEEP.SYNCS 0x989680 ;  /* 0x009896800000895d */ /* 0x004fea0003900000 */
[----:B------:R-:W2:Y:S02]  /*76b0*/  @!P0 SYNCS.PHASECHK.TRANS64 P0, [R0+URZ], R3 ;  /* 0x00000003000085a7 */ /* 0x000ea400080010ff */
[----:B--2---:R-:W-:Y:S05]  /*76c0*/  @!P0 BRA `(.L_x_117) ;  /* 0xfffffffc00f08947 */ /* 0x004fea000383ffff */
[----:B------:R-:W-:Y:S05]  /*76d0*/  BRA `(.L_x_118) ;  /* 0xffffffac00707947 */ /* 0x000fea000383ffff */
.L_x_39:
[----:B----4-:R-:W-:-:S07]  /*76e0*/  MOV R0, UR5 ;  /* 0x0000000500007c02 */ /* 0x010fce0008000f00 */
.L_x_119:
[----:B-1----:R1:W2:Y:S02]  /*76f0*/  SYNCS.PHASECHK.TRANS64.TRYWAIT P0, [R0+URZ], R3 ;  /* 0x00000003000075a7 */ /* 0x0022a400080011ff */
[----:B--2---:R-:W-:Y:S05]  /*7700*/  @!P0 NANOSLEEP.SYNCS 0x989680 ;  /* 0x009896800000895d */ /* 0x004fea0003900000 */
[----:B------:R-:W2:Y:S02]  /*7710*/  @!P0 SYNCS.PHASECHK.TRANS64 P0, [R0+URZ], R3 ;  /* 0x00000003000085a7 */ /* 0x000ea400080010ff */
[----:B--2---:R-:W-:Y:S05]  /*7720*/  @!P0 BRA `(.L_x_119) ;  /* 0xfffffffc00f08947 */ /* 0x004fea000383ffff */
[----:B------:R-:W-:Y:S05]  /*7730*/  BRA `(.L_x_120) ;  /* 0xffffffac007c7947 */ /* 0x000fea000383ffff */
.L_x_40:
[----:B----4-:R-:W-:-:S07]  /*7740*/  MOV R0, UR5 ;  /* 0x0000000500007c02 */ /* 0x010fce0008000f00 */
.L_x_121:
[----:B-1----:R1:W2:Y:S02]  /*7750*/  SYNCS.PHASECHK.TRANS64.TRYWAIT P0, [R0+URZ], R3 ;  /* 0x00000003000075a7 */ /* 0x0022a400080011ff */
[----:B--2---:R-:W-:Y:S05]  /*7760*/  @!P0 NANOSLEEP.SYNCS 0x989680 ;  /* 0x009896800000895d */ /* 0x004fea0003900000 */
[----:B------:R-:W2:Y:S02]  /*7770*/  @!P0 SYNCS.PHASECHK.TRANS64 P0, [R0+URZ], R3 ;  /* 0x00000003000085a7 */ /* 0x000ea400080010ff */
[----:B--2---:R-:W-:Y:S05]  /*7780*/  @!P0 BRA `(.L_x_121) ;  /* 0xfffffffc00f08947 */ /* 0x004fea000383ffff */
[----:B------:R-:W-:Y:S05]  /*7790*/  BRA `(.L_x_122) ;  /* 0xffffffac00887947 */ /* 0x000fea000383ffff */
.L_x_41:
[----:B----4-:R-:W-:-:S07]  /*77a0*/  MOV R0, UR5 ;  /* 0x0000000500007c02 */ /* 0x010fce0008000f00 */
.L_x_123:
[----:B-1----:R1:W2:Y:S02]  /*77b0*/  SYNCS.PHASECHK.TRANS64.TRYWAIT P0, [R0+URZ], R3 ;  /* 0x00000003000075a7 */ /* 0x0022a400080011ff */
[----:B--2---:R-:W-:Y:S05]  /*77c0*/  @!P0 NANOSLEEP.SYNCS 0x989680 ;  /* 0x009896800000895d */ /* 0x004fea0003900000 */
[----:B------:R-:W2:Y:S02]  /*77d0*/  @!P0 SYNCS.PHASECHK.TRANS64 P0, [R0+URZ], R3 ;  /* 0x00000003000085a7 */ /* 0x000ea400080010ff */
[----:B--2---:R-:W-:Y:S05]  /*77e0*/  @!P0 BRA `(.L_x_123) ;  /* 0xfffffffc00f08947 */ /* 0x004fea000383ffff */
[----:B------:R-:W-:Y:S05]  /*77f0*/  BRA `(.L_x_124) ;  /* 0xffffffac00947947 */ /* 0x000fea000383ffff */
.L_x_42:
[----:B----4-:R-:W-:-:S07]  /*7800*/  MOV R0, UR5 ;  /* 0x0000000500007c02 */ /* 0x010fce0008000f00 */
.L_x_125:
[----:B-1----:R1:W2:Y:S02]  /*7810*/  SYNCS.PHASECHK.TRANS64.TRYWAIT P0, [R0+URZ], R3 ;  /* 0x00000003000075a7 */ /* 0x0022a400080011ff */
[----:B--2---:R-:W-:Y:S05]  /*7820*/  @!P0 NANOSLEEP.SYNCS 0x989680 ;  /* 0x009896800000895d */ /* 0x004fea0003900000 */
[----:B------:R-:W2:Y:S02]  /*7830*/  @!P0 SYNCS.PHASECHK.TRANS64 P0, [R0+URZ], R3 ;  /* 0x00000003000085a7 */ /* 0x000ea400080010ff */
[----:B--2---:R-:W-:Y:S05]  /*7840*/  @!P0 BRA `(.L_x_125) ;  /* 0xfffffffc00f08947 */ /* 0x004fea000383ffff */
[----:B------:R-:W-:Y:S05]  /*7850*/  BRA `(.L_x_126) ;  /* 0xffffffac00a07947 */ /* 0x000fea000383ffff */
.L_x_45:
[----:B-1----:R1:W2:Y:S02]  /*7860*/  SYNCS.PHASECHK.TRANS64.TRYWAIT P0, [R0+URZ+0x110], R5 ;  /* 0x00011005000075a7 */ /* 0x0022a400080011ff */
[----:B--2---:R-:W-:Y:S05]  /*7870*/  @!P0 NANOSLEEP.SYNCS 0x989680 ;  /* 0x009896800000895d */ /* 0x004fea0003900000 */
[----:B------:R-:W2:Y:S02]  /*7880*/  @!P0 SYNCS.PHASECHK.TRANS64 P0, [R0+URZ+0x110], R5 ;  /* 0x00011005000085a7 */ /* 0x000ea400080010ff */
[----:B--2---:R-:W-:Y:S05]  /*7890*/  @!P0 BRA `(.L_x_45) ;  /* 0xfffffffc00f08947 */ /* 0x004fea000383ffff */
[----:B------:R-:W-:Y:S05]  /*78a0*/  BRA `(.L_x_127) ;  /* 0xffffffac00fc7947 */ /* 0x000fea000383ffff */
.L_x_46:
[----:B------:R-:W-:-:S07]  /*78b0*/  MOV R0, UR5 ;  /* 0x0000000500007c02 */ /* 0x000fce0008000f00 */
.L_x_128:
[----:B-1----:R1:W2:Y:S02]  /*78c0*/  SYNCS.PHASECHK.TRANS64.TRYWAIT P0, [R0+URZ+0xc0], R5 ;  /* 0x0000c005000075a7 */ /* 0x0022a400080011ff */
[----:B--2---:R-:W-:Y:S05]  /*78d0*/  @!P0 NANOSLEEP.SYNCS 0x989680 ;  /* 0x009896800000895d */ /* 0x004fea0003900000 */
[----:B------:R-:W2:Y:S02]  /*78e0*/  @!P0 SYNCS.PHASECHK.TRANS64 P0, [R0+URZ+0xc0], R5 ;  /* 0x0000c005000085a7 */ /* 0x000ea400080010ff */
[----:B--2---:R-:W-:Y:S05]  /*78f0*/  @!P0 BRA `(.L_x_128) ;  /* 0xfffffffc00f08947 */ /* 0x004fea000383ffff */
[----:B------:R-:W-:Y:S05]  /*7900*/  BRA `(.L_x_129) ;  /* 0xffffffb0000c7947 */ /* 0x000fea000383ffff */
.L_x_47:
[----:B-1----:R1:W2:Y:S02]  /*7910*/  SYNCS.PHASECHK.TRANS64.TRYWAIT P1, [R0+URZ+0xb0], R5 ;  /* 0x0000b005000075a7 */ /* 0x0022a400080211ff */
[----:B--2---:R-:W-:Y:S05]  /*7920*/  @!P1 NANOSLEEP.SYNCS 0x989680 ;  /* 0x009896800000995d */ /* 0x004fea0003900000 */
[----:B------:R-:W2:Y:S02]  /*7930*/  @!P1 SYNCS.PHASECHK.TRANS64 P1, [R0+URZ+0xb0], R5 ;  /* 0x0000b005000095a7 */ /* 0x000ea400080210ff */
[----:B--2---:R-:W-:Y:S05]  /*7940*/  @!P1 BRA `(.L_x_47) ;  /* 0xfffffffc00f09947 */ /* 0x004fea000383ffff */
[----:B------:R-:W-:Y:S05]  /*7950*/  BRA `(.L_x_130) ;  /* 0xffffffb0003c7947 */ /* 0x000fea000383ffff */
.L_x_50:
[----:B------:R-:W-:-:S07]  /*7960*/  MOV R0, UR5 ;  /* 0x0000000500007c02 */ /* 0x000fce0008000f00 */
.L_x_131:
[----:B-1----:R1:W2:Y:S02]  /*7970*/  SYNCS.PHASECHK.TRANS64.TRYWAIT P0, [R0+URZ+0xc0], R3 ;  /* 0x0000c003000075a7 */ /* 0x0022a400080011ff */
[----:B--2---:R-:W-:Y:S05]  /*7980*/  @!P0 NANOSLEEP.SYNCS 0x989680 ;  /* 0x009896800000895d */ /* 0x004fea0003900000 */
[----:B------:R-:W2:Y:S02]  /*7990*/  @!P0 SYNCS.PHASECHK.TRANS64 P0, [R0+URZ+0xc0], R3 ;  /* 0x0000c003000085a7 */ /* 0x000ea400080010ff */
[----:B--2---:R-:W-:Y:S05]  /*79a0*/  @!P0 BRA `(.L_x_131) ;  /* 0xfffffffc00f08947 */ /* 0x004fea000383ffff */
[----:B------:R-:W-:Y:S05]  /*79b0*/  BRA `(.L_x_49) ;  /* 0xffffffb000907947 */ /* 0x000fea000383ffff */
.L_x_57:
[----:B-1----:R1:W2:Y:S02]  /*79c0*/  SYNCS.PHASECHK.TRANS64.TRYWAIT P1, [R0+URZ+0xb0], R5 ;  /* 0x0000b005000075a7 */ /* 0x0022a400080211ff */
[----:B--2---:R-:W-:Y:S05]  /*79d0*/  @!P1 NANOSLEEP.SYNCS 0x989680 ;  /* 0x009896800000995d */ /* 0x004fea0003900000 */
[----:B------:R-:W2:Y:S02]  /*79e0*/  @!P1 SYNCS.PHASECHK.TRANS64 P1, [R0+URZ+0xb0], R5 ;  /* 0x0000b005000095a7 */ /* 0x000ea400080210ff */
[----:B--2---:R-:W-:Y:S05]  /*79f0*/  @!P1 BRA `(.L_x_57) ;  /* 0xfffffffc00f09947 */ /* 0x004fea000383ffff */
[----:B------:R-:W-:Y:S05]  /*7a00*/  BRA `(.L_x_132) ;  /* 0xffffffb800007947 */ /* 0x000fea000383ffff */
.L_x_58:
[----:B------:R-:W-:-:S07]  /*7a10*/  MOV R3, UR7 ;  /* 0x0000000700037c02 */ /* 0x000fce0008000f00 */
.L_x_133:
[----:B-1----:R1:W2:Y:S02]  /*7a20*/  SYNCS.PHASECHK.TRANS64.TRYWAIT P0, [R3+URZ+0xf0], R0 ;  /* 0x0000f000030075a7 */ /* 0x0022a400080011ff */
[----:B--2---:R-:W-:Y:S05]  /*7a30*/  @!P0 NANOSLEEP.SYNCS 0x989680 ;  /* 0x009896800000895d */ /* 0x004fea0003900000 */
[----:B------:R-:W2:Y:S02]  /*7a40*/  @!P0 SYNCS.PHASECHK.TRANS64 P0, [R3+URZ+0xf0], R0 ;  /* 0x0000f000030085a7 */ /* 0x000ea400080010ff */
[----:B--2---:R-:W-:Y:S05]  /*7a50*/  @!P0 BRA `(.L_x_133) ;  /* 0xfffffffc00f08947 */ /* 0x004fea000383ffff */
[----:B------:R-:W-:Y:S05]  /*7a60*/  BRA `(.L_x_134) ;  /* 0xffffffb800507947 */ /* 0x000fea000383ffff */
.L_x_61:
[----:B------:R-:W-:Y:S07]  /*7a70*/  MOV R0, UR6 ;  /* 0x0000000600007c02 */ /* 0x000fee0008000f00 */
.L_x_135:
[----:B-1----:R1:W2:Y:S02]  /*7a80*/  SYNCS.PHASECHK.TRANS64.TRYWAIT P0, [R0+URZ], R3 ;  /* 0x00000003000075a7 */ /* 0x0022a400080011ff */
[----:B--2---:R-:W-:Y:S05]  /*7a90*/  @!P0 NANOSLEEP.SYNCS 0x989680 ;  /* 0x009896800000895d */ /* 0x004fea0003900000 */
[----:B------:R-:W2:Y:S02]  /*7aa0*/  @!P0 SYNCS.PHASECHK.TRANS64 P0, [R0+URZ], R3 ;  /* 0x00000003000085a7 */ /* 0x000ea400080010ff */
[----:B--2---:R-:W-:Y:S05]  /*7ab0*/  @!P0 BRA `(.L_x_135) ;  /* 0xfffffffc00f08947 */ /* 0x004fea000383ffff */
[----:B------:R-:W-:Y:S05]  /*7ac0*/  BRA `(.L_x_60) ;  /* 0xffffffb8006c7947 */ /* 0x000fea000383ffff */
.L_x_64:
[----:B------:R-:W-:-:S07]  /*7ad0*/  MOV R0, UR6 ;  /* 0x0000000600007c02 */ /* 0x000fce0008000f00 */
.L_x_136:
[----:B--2---:R2:W4:Y:S02]  /*7ae0*/  SYNCS.PHASECHK.TRANS64.TRYWAIT P0, [R0+URZ], R3 ;  /* 0x00000003000075a7 */ /* 0x00452400080011ff */
[----:B----4-:R-:W-:Y:S05]  /*7af0*/  @!P0 NANOSLEEP.SYNCS 0x989680 ;  /* 0x009896800000895d */ /* 0x010fea0003900000 */
[----:B------:R-:W4:Y:S02]  /*7b00*/  @!P0 SYNCS.PHASECHK.TRANS64 P0, [R0+URZ], R3 ;  /* 0x00000003000085a7 */ /* 0x000f2400080010ff */
[----:B----4-:R-:W-:Y:S05]  /*7b10*/  @!P0 BRA `(.L_x_136) ;  /* 0xfffffffc00f08947 */ /* 0x010fea000383ffff */
[----:B------:R-:W-:Y:S05]  /*7b20*/  BRA `(.L_x_137) ;  /* 0xffffffbc00487947 */ /* 0x000fea000383ffff */
.L_x_65:
[----:B------:R-:W-:-:S07]  /*7b30*/  MOV R0, UR6 ;  /* 0x0000000600007c02 */ /* 0x000fce0008000f00 */
.L_x_138:
[----:B-1----:R1:W2:Y:S02]  /*7b40*/  SYNCS.PHASECHK.TRANS64.TRYWAIT P0, [R0+URZ], R3 ;  /* 0x00000003000075a7 */ /* 0x0022a400080011ff */
[----:B--2---:R-:W-:Y:S05]  /*7b50*/  @!P0 NANOSLEEP.SYNCS 0x989680 ;  /* 0x009896800000895d */ /* 0x004fea0003900000 */
[----:B------:R-:W2:Y:S02]  /*7b60*/  @!P0 SYNCS.PHASECHK.TRANS64 P0, [R0+URZ], R3 ;  /* 0x00000003000085a7 */ /* 0x000ea400080010ff */
[----:B--2---:R-:W-:Y:S05]  /*7b70*/  @!P0 BRA `(.L_x_138) ;  /* 0xfffffffc00f08947 */ /* 0x004fea000383ffff */
[----:B------:R-:W-:Y:S05]  /*7b80*/  BRA `(.L_x_139) ;  /* 0xffffffbc00547947 */ /* 0x000fea000383ffff */
.L_x_66:
[----:B------:R-:W-:-:S07]  /*7b90*/  MOV R0, UR6 ;  /* 0x0000000600007c02 */ /* 0x000fce0008000f00 */
.L_x_140:
[----:B-1----:R1:W2:Y:S02]  /*7ba0*/  SYNCS.PHASECHK.TRANS64.TRYWAIT P0, [R0+URZ], R3 ;  /* 0x00000003000075a7 */ /* 0x0022a400080011ff */
[----:B--2---:R-:W-:Y:S05]  /*7bb0*/  @!P0 NANOSLEEP.SYNCS 0x989680 ;  /* 0x009896800000895d */ /* 0x004fea0003900000 */
[----:B------:R-:W2:Y:S02]  /*7bc0*/  @!P0 SYNCS.PHASECHK.TRANS64 P0, [R0+URZ], R3 ;  /* 0x00000003000085a7 */ /* 0x000ea400080010ff */
[----:B--2---:R-:W-:Y:S05]  /*7bd0*/  @!P0 BRA `(.L_x_140) ;  /* 0xfffffffc00f08947 */ /* 0x004fea000383ffff */
[----:B------:R-:W-:Y:S05]  /*7be0*/  BRA `(.L_x_141) ;  /* 0xffffffbc00607947 */ /* 0x000fea000383ffff */
.L_x_67:
[----:B------:R-:W-:-:S07]  /*7bf0*/  MOV R0, UR7 ;  /* 0x0000000700007c02 */ /* 0x000fce0008000f00 */
.L_x_142:
[----:B-1----:R1:W2:Y:S02]  /*7c00*/  SYNCS.PHASECHK.TRANS64.TRYWAIT P0, [R0+URZ], R3 ;  /* 0x00000003000075a7 */ /* 0x0022a400080011ff */
[----:B--2---:R-:W-:Y:S05]  /*7c10*/  @!P0 NANOSLEEP.SYNCS 0x989680 ;  /* 0x009896800000895d */ /* 0x004fea0003900000 */
[----:B------:R-:W2:Y:S02]  /*7c20*/  @!P0 SYNCS.PHASECHK.TRANS64 P0, [R0+URZ], R3 ;  /* 0x00000003000085a7 */ /* 0x000ea400080010ff */
[----:B--2---:R-:W-:Y:S05]  /*7c30*/  @!P0 BRA `(.L_x_142) ;  /* 0xfffffffc00f08947 */ /* 0x004fea000383ffff */
[----:B------:R-:W-:Y:S05]  /*7c40*/  BRA `(.L_x_143) ;  /* 0xffffffbc006c7947 */ /* 0x000fea000383ffff */
.L_x_72:
[----:B--2---:R2:W3:Y:S02]  /*7c50*/  SYNCS.PHASECHK.TRANS64.TRYWAIT P0, [R0+URZ+0xb0], R3 ;  /* 0x0000b003000075a7 */ /* 0x0044e400080011ff */
[----:B---3--:R-:W-:Y:S05]  /*7c60*/  @!P0 NANOSLEEP.SYNCS 0x989680 ;  /* 0x009896800000895d */ /* 0x008fea0003900000 */
[----:B------:R-:W3:Y:S02]  /*7c70*/  @!P0 SYNCS.PHASECHK.TRANS64 P0, [R0+URZ+0xb0], R3 ;  /* 0x0000b003000085a7 */ /* 0x000ee400080010ff */
[----:B---3--:R-:W-:Y:S05]  /*7c80*/  @!P0 BRA `(.L_x_72) ;  /* 0xfffffffc00f08947 */ /* 0x008fea000383ffff */
[----:B------:R-:W-:Y:S05]  /*7c90*/  BRA `(.L_x_144) ;  /* 0xffffffc000707947 */ /* 0x000fea000383ffff */
.L_x_75:
[----:B------:R-:W-:Y:S07]  /*7ca0*/  MOV R0, UR7 ;  /* 0x0000000700007c02 */ /* 0x000fee0008000f00 */
.L_x_145:
[----:B--2---:R2:W3:Y:S02]  /*7cb0*/  SYNCS.PHASECHK.TRANS64.TRYWAIT P0, [R0+URZ+0xa8], R3 ;  /* 0x0000a803000075a7 */ /* 0x0044e400080011ff */
[----:B---3--:R-:W-:Y:S05]  /*7cc0*/  @!P0 NANOSLEEP.SYNCS 0x989680 ;  /* 0x009896800000895d */ /* 0x008fea0003900000 */
[----:B------:R-:W3:Y:S02]  /*7cd0*/  @!P0 SYNCS.PHASECHK.TRANS64 P0, [R0+URZ+0xa8], R3 ;  /* 0x0000a803000085a7 */ /* 0x000ee400080010ff */
[----:B---3--:R-:W-:Y:S05]  /*7ce0*/  @!P0 BRA `(.L_x_145) ;  /* 0xfffffffc00f08947 */ /* 0x008fea000383ffff */
[----:B------:R-:W-:Y:S05]  /*7cf0*/  BRA `(.L_x_74) ;  /* 0xffffffc400507947 */ /* 0x000fea000383ffff */
.L_x_78:
[----:B--2---:R-:W-:Y:S07]  /*7d00*/  MOV R3, UR7 ;  /* 0x0000000700037c02 */ /* 0x004fee0008000f00 */
.L_x_146:
[----:B-1----:R1:W2:Y:S02]  /*7d10*/  SYNCS.PHASECHK.TRANS64.TRYWAIT P0, [R3+URZ+0x90], R12 ;  /* 0x0000900c030075a7 */ /* 0x0022a400080011ff */
[----:B--2---:R-:W-:Y:S05]  /*7d20*/  @!P0 NANOSLEEP.SYNCS 0x989680 ;  /* 0x009896800000895d */ /* 0x004fea0003900000 */
[----:B------:R-:W2:Y:S02]  /*7d30*/  @!P0 SYNCS.PHASECHK.TRANS64 P0, [R3+URZ+0x90], R12 ;  /* 0x0000900c030085a7 */ /* 0x000ea400080010ff */
[----:B--2---:R-:W-:Y:S05]  /*7d40*/  @!P0 BRA `(.L_x_146) ;  /* 0xfffffffc00f08947 */ /* 0x004fea000383ffff */
[----:B------:R-:W-:Y:S05]  /*7d50*/  BRA `(.L_x_147) ;  /* 0xffffffc400c87947 */ /* 0x000fea000383ffff */
.L_x_79:
[----:B------:R-:W-:Y:S07]  /*7d60*/  MOV R3, UR7 ;  /* 0x0000000700037c02 */ /* 0x000fee0008000f00 */
.L_x_148:
[----:B-1----:R1:W2:Y:S02]  /*7d70*/  SYNCS.PHASECHK.TRANS64.TRYWAIT P0, [R3+URZ+0x98], R12 ;  /* 0x0000980c030075a7 */ /* 0x0022a400080011ff */
[----:B--2---:R-:W-:Y:S05]  /*7d80*/  @!P0 NANOSLEEP.SYNCS 0x989680 ;  /* 0x009896800000895d */ /* 0x004fea0003900000 */
[----:B------:R-:W2:Y:S02]  /*7d90*/  @!P0 SYNCS.PHASECHK.TRANS64 P0, [R3+URZ+0x98], R12 ;  /* 0x0000980c030085a7 */ /* 0x000ea400080010ff */
[----:B--2---:R-:W-:Y:S05]  /*7da0*/  @!P0 BRA `(.L_x_148) ;  /* 0xfffffffc00f08947 */ /* 0x004fea000383ffff */
[----:B------:R-:W-:Y:S05]  /*7db0*/  BRA `(.L_x_149) ;  /* 0xffffffc800487947 */ /* 0x000fea000383ffff */
.L_x_81:
[----:B------:R-:W-:-:S07]  /*7dc0*/  MOV R0, UR7 ;  /* 0x0000000700007c02 */ /* 0x000fce0008000f00 */
.L_x_150:
[----:B-1----:R1:W3:Y:S02]  /*7dd0*/  SYNCS.PHASECHK.TRANS64.TRYWAIT P0, [R0+URZ+0x90], R3 ;  /* 0x00009003000075a7 */ /* 0x0022e400080011ff */
[----:B---3--:R-:W-:Y:S05]  /*7de0*/  @!P0 NANOSLEEP.SYNCS 0x989680 ;  /* 0x009896800000895d */ /* 0x008fea0003900000 */
[----:B------:R-:W3:Y:S02]  /*7df0*/  @!P0 SYNCS.PHASECHK.TRANS64 P0, [R0+URZ+0x90], R3 ;  /* 0x00009003000085a7 */ /* 0x000ee400080010ff */
[----:B---3--:R-:W-:Y:S05]  /*7e00*/  @!P0 BRA `(.L_x_150) ;  /* 0xfffffffc00f08947 */ /* 0x008fea000383ffff */
[----:B------:R-:W-:Y:S05]  /*7e10*/  BRA `(.L_x_151) ;  /* 0xffffffc800b87947 */ /* 0x000fea000383ffff */
.L_x_83:
[----:B--2---:R2:W4:Y:S02]  /*7e20*/  SYNCS.PHASECHK.TRANS64.TRYWAIT P0, [R0+URZ+0xb0], R3 ;  /* 0x0000b003000075a7 */ /* 0x00452400080011ff */
[----:B----4-:R-:W-:Y:S05]  /*7e30*/  @!P0 NANOSLEEP.SYNCS 0x989680 ;  /* 0x009896800000895d */ /* 0x010fea0003900000 */
[----:B------:R-:W4:Y:S02]  /*7e40*/  @!P0 SYNCS.PHASECHK.TRANS64 P0, [R0+URZ+0xb0], R3 ;  /* 0x0000b003000085a7 */ /* 0x000f2400080010ff */
[----:B----4-:R-:W-:Y:S05]  /*7e50*/  @!P0 BRA `(.L_x_83) ;  /* 0xfffffffc00f08947 */ /* 0x010fea000383ffff */
[----:B------:R-:W-:Y:S05]  /*7e60*/  BRA `(.L_x_152) ;  /* 0xffffffcc00847947 */ /* 0x000fea000383ffff */
.L_x_94:
[----:B-1----:R1:W3:Y:S02]  /*7e70*/  SYNCS.PHASECHK.TRANS64.TRYWAIT P1, [R0+URZ+0x80], R3 ;  /* 0x00008003000075a7 */ /* 0x0022e400080211ff */
[----:B---3--:R-:W-:Y:S05]  /*7e80*/  @!P1 NANOSLEEP.SYNCS 0x989680 ;  /* 0x009896800000995d */ /* 0x008fea0003900000 */
[----:B------:R-:W3:Y:S02]  /*7e90*/  @!P1 SYNCS.PHASECHK.TRANS64 P1, [R0+URZ+0x80], R3 ;  /* 0x00008003000095a7 */ /* 0x000ee400080210ff */
[----:B---3--:R-:W-:Y:S05]  /*7ea0*/  @!P1 BRA `(.L_x_94) ;  /* 0xfffffffc00f09947 */ /* 0x008fea000383ffff */
[----:B------:R-:W-:Y:S05]  /*7eb0*/  BRA `(.L_x_93) ;  /* 0xffffffd8009c7947 */ /* 0x000fea000383ffff */
.L_x_96:
[----:B-1----:R1:W4:Y:S02]  /*7ec0*/  SYNCS.PHASECHK.TRANS64.TRYWAIT P0, [R113+URZ+0xd0], R2 ;  /* 0x0000d002710075a7 */ /* 0x00232400080011ff */
[----:B----4-:R-:W-:Y:S05]  /*7ed0*/  @!P0 NANOSLEEP.SYNCS 0x989680 ;  /* 0x009896800000895d */ /* 0x010fea0003900000 */
[----:B------:R-:W4:Y:S02]  /*7ee0*/  @!P0 SYNCS.PHASECHK.TRANS64 P0, [R113+URZ+0xd0], R2 ;  /* 0x0000d002710085a7 */ /* 0x000f2400080010ff */
[----:B----4-:R-:W-:Y:S05]  /*7ef0*/  @!P0 BRA `(.L_x_96) ;  /* 0xfffffffc00f08947 */ /* 0x010fea000383ffff */
[----:B------:R-:W-:Y:S05]  /*7f00*/  BRA `(.L_x_95) ;  /* 0xffffffd800f07947 */ /* 0x000fea000383ffff */
.L_x_104:
[----:B--2---:R2:W3:Y:S02]  /*7f10*/  SYNCS.PHASECHK.TRANS64.TRYWAIT P0, [R32+URZ+0x80], R3 ;  /* 0x00008003200075a7 */ /* 0x0044e400080011ff */
[----:B---3--:R-:W-:Y:S05]  /*7f20*/  @!P0 NANOSLEEP.SYNCS 0x989680 ;  /* 0x009896800000895d */ /* 0x008fea0003900000 */
[----:B------:R-:W3:Y:S02]  /*7f30*/  @!P0 SYNCS.PHASECHK.TRANS64 P0, [R32+URZ+0x80], R3 ;  /* 0x00008003200085a7 */ /* 0x000ee400080010ff */
[----:B---3--:R-:W-:Y:S05]  /*7f40*/  @!P0 BRA `(.L_x_104) ;  /* 0xfffffffc00f08947 */ /* 0x008fea000383ffff */
[----:B------:R-:W-:Y:S05]  /*7f50*/  BRA `(.L_x_103) ;  /* 0xffffffe400e07947 */ /* 0x000fea000383ffff */
        .weak           $__internal_0_$__cuda_sm10x_tcgen05_guardrail_trap_col_being_dealloced_not_returned_by_alloc
        .type           $__internal_0_$__cuda_sm10x_tcgen05_guardrail_trap_col_being_dealloced_not_returned_by_alloc,@function
        .size           $__internal_0_$__cuda_sm10x_tcgen05_guardrail_trap_col_being_dealloced_not_returned_by_alloc,($__internal_1_$__cuda_sm10x_tcgen05_guardrail_trap_phase_invalid_during_alloc - $__internal_0_$__cuda_sm10x_tcgen05_guardrail_trap_col_being_dealloced_not_returned_by_alloc)
$__internal_0_$__cuda_sm10x_tcgen05_guardrail_trap_col_being_dealloced_not_returned_by_alloc:
[----:B------:R-:W-:Y:S05]  /*7f60*/  BPT.TRAP 0x1 ;  /* 0x000000040000795c */ /* 0x000fea0000300000 */
[----:B------:R-:W-:-:S04]  /*7f70*/  HFMA2 R3, -RZ, RZ, 0, 0 ;  /* 0x00000000ff037431 */ /* 0x000fc800000001ff */
[----:B------:R-:W-:Y:S05]  /*7f80*/  RET.REL.NODEC R2 `(_ZN7cutlass13device_kernelINS_4gemm6kernel13GemmUniversalIN4cute5tupleIJiiiiEEENS1_10collective13CollectiveMmaINS1_35MainloopSm100TmaUmmaWarpSpecializedILi8ELi2ELi4ENS5_IJNS4_1CILi1EEESB_SB_EEEEENS5_IJNSA_ILi64EEENSA_ILi128EEESF_EEENS_12float_e5m2_tENS5_IJlSB_lEEENS_12float_e4m3_tESI_NS4_8TiledMMAINS4_8MMA_AtomIJNS4_10MMA_TraitsINS4_19SM100_MMA_F8F6F4_SSEJSH_SJ_fSE_SF_NS4_17integral_constantINS4_4UMMA5MajorELSQ_0EEESR_NSO_INSP_7ScaleInELSS_0EEEST_EEEEEENS4_6LayoutISC_NS5_IJNSA_ILi0EEESX_SX_EEEEENS5_IJNS4_10UnderscoreES10_S10_EEEEENS4_13SM90_TMA_LOADENS4_14ComposedLayoutINS4_7SwizzleILi3ELi4ELi3EEENS4_18smem_ptr_flag_bitsILi8EEENSW_INS5_IJNSA_ILi8EEESF_EEENS5_IJSF_SB_EEEEEEEvNS4_8identityES13_S1D_vS1E_EENS_8epilogue10collective18CollectiveEpilogueINS1G_23Sm100TmaWarpSpecializedILi2ELi2ELi32ELb0ELb0EEEJSG_NS5_IJNSW_ISE_SB_EES1L_EEESH_SI_SH_SI_NS1G_6fusion15FusionCallbacksIS1K_NS1N_17LinearCombinationISH_fSH_fLNS_15FloatRoundStyleE2EEESG_S1M_JEEENS4_5SM1004TMEM4LOAD26SM100_TMEM_LOAD_16dp32b32xES13_NS14_INS15_ILi2ELi4ELi3EEES18_NSW_INS5_IJS19_SE_EEENS5_IJSE_SB_EEEEEEENS4_39AutoVectorizingCopyWithAssumedAlignmentILi128EEENS4_14SM90_TMA_STOREES21_S23_S23_EEEvvEEEEvNT_6ParamsE) ;  /* 0xffffff80021c7950 */ /* 0x000fea0003c3ffff */
        .weak           $__internal_1_$__cuda_sm10x_tcgen05_guardrail_trap_phase_invalid_during_alloc
        .type           $__internal_1_$__cuda_sm10x_tcgen05_guardrail_trap_phase_invalid_during_alloc,@function
        .size           $__internal_1_$__cuda_sm10x_tcgen05_guardrail_trap_phase_invalid_during_alloc,($__internal_2_$__cuda_sm10x_tcgen05_guardrail_trap_unallocated_columns_being_dealloced - $__internal_1_$__cuda_sm10x_tcgen05_guardrail_trap_phase_invalid_during_alloc)
$__internal_1_$__cuda_sm10x_tcgen05_guardrail_trap_phase_invalid_during_alloc:
[----:B------:R-:W-:Y:S05]  /*7f90*/  BPT.TRAP 0x1 ;  /* 0x000000040000795c */ /* 0x000fea0000300000 */
[----:B------:R-:W-:-:S04]  /*7fa0*/  MOV R3, 0x0 ;  /* 0x0000000000037802 */ /* 0x000fc80000000f00 */
[----:B------:R-:W-:Y:S05]  /*7fb0*/  RET.REL.NODEC R2 `(_ZN7cutlass13device_kernelINS_4gemm6kernel13GemmUniversalIN4cute5tupleIJiiiiEEENS1_10collective13CollectiveMmaINS1_35MainloopSm100TmaUmmaWarpSpecializedILi8ELi2ELi4ENS5_IJNS4_1CILi1EEESB_SB_EEEEENS5_IJNSA_ILi64EEENSA_ILi128EEESF_EEENS_12float_e5m2_tENS5_IJlSB_lEEENS_12float_e4m3_tESI_NS4_8TiledMMAINS4_8MMA_AtomIJNS4_10MMA_TraitsINS4_19SM100_MMA_F8F6F4_SSEJSH_SJ_fSE_SF_NS4_17integral_constantINS4_4UMMA5MajorELSQ_0EEESR_NSO_INSP_7ScaleInELSS_0EEEST_EEEEEENS4_6LayoutISC_NS5_IJNSA_ILi0EEESX_SX_EEEEENS5_IJNS4_10UnderscoreES10_S10_EEEEENS4_13SM90_TMA_LOADENS4_14ComposedLayoutINS4_7SwizzleILi3ELi4ELi3EEENS4_18smem_ptr_flag_bitsILi8EEENSW_INS5_IJNSA_ILi8EEESF_EEENS5_IJSF_SB_EEEEEEEvNS4_8identityES13_S1D_vS1E_EENS_8epilogue10collective18CollectiveEpilogueINS1G_23Sm100TmaWarpSpecializedILi2ELi2ELi32ELb0ELb0EEEJSG_NS5_IJNSW_ISE_SB_EES1L_EEESH_SI_SH_SI_NS1G_6fusion15FusionCallbacksIS1K_NS1N_17LinearCombinationISH_fSH_fLNS_15FloatRoundStyleE2EEESG_S1M_JEEENS4_5SM1004TMEM4LOAD26SM100_TMEM_LOAD_16dp32b32xES13_NS14_INS15_ILi2ELi4ELi3EEES18_NSW_INS5_IJS19_SE_EEENS5_IJSE_SB_EEEEEEENS4_39AutoVectorizingCopyWithAssumedAlignmentILi128EEENS4_14SM90_TMA_STOREES21_S23_S23_EEEvvEEEEvNT_6ParamsE) ;  /* 0xffffff8002107950 */ /* 0x000fea0003c3ffff */
        .weak           $__internal_2_$__cuda_sm10x_tcgen05_guardrail_trap_unallocated_columns_being_dealloced
        .type           $__internal_2_$__cuda_sm10x_tcgen05_guardrail_trap_unallocated_columns_being_dealloced,@function
        .size           $__internal_2_$__cuda_sm10x_tcgen05_guardrail_trap_unallocated_columns_being_dealloced,(.L_x_154 - $__internal_2_$__cuda_sm10x_tcgen05_guardrail_trap_unallocated_columns_being_dealloced)
$__internal_2_$__cuda_sm10x_tcgen05_guardrail_trap_unallocated_columns_being_dealloced:
[----:B------:R-:W-:Y:S05]  /*7fc0*/  BPT.TRAP 0x1 ;  /* 0x000000040000795c */ /* 0x000fea0000300000 */
[----:B------:R-:W-:-:S04]  /*7fd0*/  HFMA2 R3, -RZ, RZ, 0, 0 ;  /* 0x00000000ff037431 */ /* 0x000fc800000001ff */
[----:B------:R-:W-:Y:S05]  /*7fe0*/  RET.REL.NODEC R2 `(_ZN7cutlass13device_kernelINS_4gemm6kernel13GemmUniversalIN4cute5tupleIJiiiiEEENS1_10collective13CollectiveMmaINS1_35MainloopSm100TmaUmmaWarpSpecializedILi8ELi2ELi4ENS5_IJNS4_1CILi1EEESB_SB_EEEEENS5_IJNSA_ILi64EEENSA_ILi128EEESF_EEENS_12float_e5m2_tENS5_IJlSB_lEEENS_12float_e4m3_tESI_NS4_8TiledMMAINS4_8MMA_AtomIJNS4_10MMA_TraitsINS4_19SM100_MMA_F8F6F4_SSEJSH_SJ_fSE_SF_NS4_17integral_constantINS4_4UMMA5MajorELSQ_0EEESR_NSO_INSP_7ScaleInELSS_0EEEST_EEEEEENS4_6LayoutISC_NS5_IJNSA_ILi0EEESX_SX_EEEEENS5_IJNS4_10UnderscoreES10_S10_EEEEENS4_13SM90_TMA_LOADENS4_14ComposedLayoutINS4_7SwizzleILi3ELi4ELi3EEENS4_18smem_ptr_flag_bitsILi8EEENSW_INS5_IJNSA_ILi8EEESF_EEENS5_IJSF_SB_EEEEEEEvNS4_8identityES13_S1D_vS1E_EENS_8epilogue10collective18CollectiveEpilogueINS1G_23Sm100TmaWarpSpecializedILi2ELi2ELi32ELb0ELb0EEEJSG_NS5_IJNSW_ISE_SB_EES1L_EEESH_SI_SH_SI_NS1G_6fusion15FusionCallbacksIS1K_NS1N_17LinearCombinationISH_fSH_fLNS_15FloatRoundStyleE2EEESG_S1M_JEEENS4_5SM1004TMEM4LOAD26SM100_TMEM_LOAD_16dp32b32xES13_NS14_INS15_ILi2ELi4ELi3EEES18_NSW_INS5_IJS19_SE_EEENS5_IJSE_SB_EEEEEEENS4_39AutoVectorizingCopyWithAssumedAlignmentILi128EEENS4_14SM90_TMA_STOREES21_S23_S23_EEEvvEEEEvNT_6ParamsE) ;  /* 0xffffff8002047950 */ /* 0x000fea0003c3ffff */
.L_x_153:
[----:B------:R-:W-:-:S00]  /*7ff0*/  BRA `(.L_x_153) ;  /* 0xfffffffc00fc7947 */ /* 0x000fc0000383ffff */
[----:B------:R-:W-:-:S00]  /*8000*/  NOP ;  /* 0x0000000000007918 */ /* 0x000fc00000000000 */
[----:B------:R-:W-:-:S00]  /*8010*/  NOP ;  /* 0x0000000000007918 */ /* 0x000fc00000000000 */
[----:B------:R-:W-:-:S00]  /*8020*/  NOP ;  /* 0x0000000000007918 */ /* 0x000fc00000000000 */
[----:B------:R-:W-:-:S00]  /*8030*/  NOP ;  /* 0x0000000000007918 */ /* 0x000fc00000000000 */
[----:B------:R-:W-:-:S00]  /*8040*/  NOP ;  /* 0x0000000000007918 */ /* 0x000fc00000000000 */
[----:B------:R-:W-:-:S00]  /*8050*/  NOP ;  /* 0x0000000000007918 */ /* 0x000fc00000000000 */
[----:B------:R-:W-:-:S00]  /*8060*/  NOP ;  /* 0x0000000000007918 */ /* 0x000fc00000000000 */
[----:B------:R-:W-:-:S00]  /*8070*/  NOP ;  /* 0x0000000000007918 */ /* 0x000fc00000000000 */
.L_x_154:


//--------------------- .nv.global.init           --------------------------
	.section	.nv.global.init,"aw",@progbits
.nv.global.init:
	.type		$str$27,@object
	.size		$str$27,($str$28 - $str$27)
$str$27:
        /*0000*/ 	.byte	0x28, 0x61, 0x64, 0x64, 0x72, 0x65, 0x73, 0x73, 0x20, 0x26, 0x20, 0x6d, 0x61, 0x73, 0x6b, 0x29
        /*0010*/ 	.byte	0x20, 0x3d, 0x3d, 0x20, 0x30, 0x00
	.type		$str$28,@object
	.size		$str$28,($str$26 - $str$28)
$str$28:
        /*0016*/ 	.byte	0x2f, 0x74, 0x6d, 0x70, 0x2f, 0x63, 0x75, 0x74, 0x6c, 0x61, 0x73, 0x73, 0x5f, 0x73, 0x77, 0x65
        /*0026*/ 	.byte	0x65, 0x70, 0x5f, 0x73, 0x72, 0x63, 0x2f, 0x69, 0x6e, 0x63, 0x6c, 0x75, 0x64, 0x65, 0x2f, 0x63
        /*0036*/ 	.byte	0x75, 0x74, 0x65, 0x2f, 0x70, 0x6f, 0x69, 0x6e, 0x74, 0x65, 0x72, 0x5f, 0x66, 0x6c, 0x61, 0x67
        /*0046*/ 	.byte	0x67, 0x65, 0x64, 0x2e, 0x68, 0x70, 0x70, 0x00
	.type		$str$26,@object
	.size		$str$26,($str$25 - $str$26)
$str$26:
        /*004e*/ 	.byte	0x2f, 0x74, 0x6d, 0x70, 0x2f, 0x63, 0x75, 0x74, 0x6c, 0x61, 0x73, 0x73, 0x5f, 0x73, 0x77, 0x65
        /*005e*/ 	.byte	0x65, 0x70, 0x5f, 0x73, 0x72, 0x63, 0x2f, 0x69, 0x6e, 0x63, 0x6c, 0x75, 0x64, 0x65, 0x2f, 0x63
        /*006e*/ 	.byte	0x75, 0x74, 0x65, 0x2f, 0x61, 0x74, 0x6f, 0x6d, 0x2f, 0x63, 0x6f, 0x70, 0x79, 0x5f, 0x74, 0x72
        /*007e*/ 	.byte	0x61, 0x69, 0x74, 0x73, 0x5f, 0x73, 0x6d, 0x31, 0x30, 0x30, 0x2e, 0x68, 0x70, 0x70, 0x00
	.type		$str$25,@object
	.size		$str$25,(__unnamed_1 - $str$25)
$str$25:
        /*008d*/ 	.byte	0x28, 0x28, 0x75, 0x69, 0x6e, 0x74, 0x33, 0x32, 0x5f, 0x74, 0x28, 0x74, 0x68, 0x72, 0x65, 0x61
        /*009d*/ 	.byte	0x64, 0x49, 0x64, 0x78, 0x2e, 0x78, 0x29, 0x20, 0x2f, 0x20, 0x33, 0x32, 0x29, 0x20, 0x25, 0x20
        /*00ad*/ 	.byte	0x34, 0x29, 0x20, 0x3d, 0x3d, 0x20, 0x28, 0x28, 0x28, 0x74, 0x6d, 0x65, 0x6d, 0x5f, 0x61, 0x64
        /*00bd*/ 	.byte	0x64, 0x72, 0x20, 0x3e, 0x3e, 0x20, 0x31, 0x36, 0x29, 0x20, 0x2f, 0x20, 0x33, 0x32, 0x29, 0x20
        /*00cd*/ 	.byte	0x25, 0x20, 0x34, 0x29, 0x00
	.type		__unnamed_1,@object
	.size		__unnamed_1,(__unnamed_2 - __unnamed_1)
__unnamed_1:
        /*00d2*/ 	.byte	0x61, 0x75, 0x74, 0x6f, 0x20, 0x63, 0x75, 0x74, 0x65, 0x3a, 0x3a, 0x61, 0x73, 0x5f, 0x70, 0x6f
        /* <DEDUP_REMOVED lines=24> */
        /*0262*/ 	.byte	0x3c, 0x34, 0x30, 0x39, 0x36, 0x3e, 0x3e, 0x3e, 0x3e, 0x5d, 0x00
	.type		__unnamed_2,@object
	.size		__unnamed_2,(.L_2 - __unnamed_2)
__unnamed_2:
        /* <DEDUP_REMOVED lines=40> */
        /*04ed*/ 	.byte	0x74, 0x65, 0x3a, 0x3a, 0x43, 0x3c, 0x30, 0x3e, 0x3e, 0x3e, 0x3e, 0x5d, 0x00
.L_2:


//--------------------- .nv.shared._ZN7cutlass13device_kernelINS_4gemm6kernel13GemmUniversalIN4cute5tupleIJiiiiEEENS1_10collective13CollectiveMmaINS1_35MainloopSm100TmaUmmaWarpSpecializedILi8ELi2ELi4ENS5_IJNS4_1CILi1EEESB_SB_EEEEENS5_IJNSA_ILi64EEENSA_ILi128EEESF_EEENS_12float_e5m2_tENS5_IJlSB_lEEENS_12float_e4m3_tESI_NS4_8TiledMMAINS4_8MMA_AtomIJNS4_10MMA_TraitsINS4_19SM100_MMA_F8F6F4_SSEJSH_SJ_fSE_SF_NS4_17integral_constantINS4_4UMMA5MajorELSQ_0EEESR_NSO_INSP_7ScaleInELSS_0EEEST_EEEEEENS4_6LayoutISC_NS5_IJNSA_ILi0EEESX_SX_EEEEENS5_IJNS4_10UnderscoreES10_S10_EEEEENS4_13SM90_TMA_LOADENS4_14ComposedLayoutINS4_7SwizzleILi3ELi4ELi3EEENS4_18smem_ptr_flag_bitsILi8EEENSW_INS5_IJNSA_ILi8EEESF_EEENS5_IJSF_SB_EEEEEEEvNS4_8identityES13_S1D_vS1E_EENS_8epilogue10collective18CollectiveEpilogueINS1G_23Sm100TmaWarpSpecializedILi2ELi2ELi32ELb0ELb0EEEJSG_NS5_IJNSW_ISE_SB_EES1L_EEESH_SI_SH_SI_NS1G_6fusion15FusionCallbacksIS1K_NS1N_17LinearCombinationISH_fSH_fLNS_15FloatRoundStyleE2EEESG_S1M_JEEENS4_5SM1004TMEM4LOAD26SM100_TMEM_LOAD_16dp32b32xES13_NS14_INS15_ILi2ELi4ELi3EEES18_NSW_INS5_IJS19_SE_EEENS5_IJSE_SB_EEEEEEENS4_39AutoVectorizingCopyWithAssumedAlignmentILi128EEENS4_14SM90_TMA_STOREES21_S23_S23_EEEvvEEEEvNT_6ParamsE --------------------------
	.section	.nv.shared._ZN7cutlass13device_kernelINS_4gemm6kernel13GemmUniversalIN4cute5tupleIJiiiiEEENS1_10collective13CollectiveMmaINS1_35MainloopSm100TmaUmmaWarpSpecializedILi8ELi2ELi4ENS5_IJNS4_1CILi1EEESB_SB_EEEEENS5_IJNSA_ILi64EEENSA_ILi128EEESF_EEENS_12float_e5m2_tENS5_IJlSB_lEEENS_12float_e4m3_tESI_NS4_8TiledMMAINS4_8MMA_AtomIJNS4_10MMA_TraitsINS4_19SM100_MMA_F8F6F4_SSEJSH_SJ_fSE_SF_NS4_17integral_constantINS4_4UMMA5MajorELSQ_0EEESR_NSO_INSP_7ScaleInELSS_0EEEST_EEEEEENS4_6LayoutISC_NS5_IJNSA_ILi0EEESX_SX_EEEEENS5_IJNS4_10UnderscoreES10_S10_EEEEENS4_13SM90_TMA_LOADENS4_14ComposedLayoutINS4_7SwizzleILi3ELi4ELi3EEENS4_18smem_ptr_flag_bitsILi8EEENSW_INS5_IJNSA_ILi8EEESF_EEENS5_IJSF_SB_EEEEEEEvNS4_8identityES13_S1D_vS1E_EENS_8epilogue10collective18CollectiveEpilogueINS1G_23Sm100TmaWarpSpecializedILi2ELi2ELi32ELb0ELb0EEEJSG_NS5_IJNSW_ISE_SB_EES1L_EEESH_SI_SH_SI_NS1G_6fusion15FusionCallbacksIS1K_NS1N_17LinearCombinationISH_fSH_fLNS_15FloatRoundStyleE2EEESG_S1M_JEEENS4_5SM1004TMEM4LOAD26SM100_TMEM_LOAD_16dp32b32xES13_NS14_INS15_ILi2ELi4ELi3EEES18_NSW_INS5_IJS19_SE_EEENS5_IJSE_SB_EEEEEEENS4_39AutoVectorizingCopyWithAssumedAlignmentILi128EEENS4_14SM90_TMA_STOREES21_S23_S23_EEEvvEEEEvNT_6ParamsE,"aw",@nobits
	.sectionflags	@""
	.align	16
	.zero		1024


//--------------------- .nv.shared.reserved.0     --------------------------
	.section	.nv.shared.reserved.0,"aw",@nobits
	.weak		__nv_reservedSMEM_offset_0_alias
	.size		__nv_reservedSMEM_offset_0_alias, 0, 64
	.other		__nv_reservedSMEM_offset_0_alias,@"STO_CUDA_RESERVED_SHARED STV_DEFAULT"
__nv_reservedSMEM_offset_0_alias:
	.zero		0
.nv.shared.reserved.0:
	.zero		64
	.weak		__nv_reservedSMEM_tcgen05_partition
	.type		__nv_reservedSMEM_tcgen05_partition,@object
	.size		__nv_reservedSMEM_tcgen05_partition,(.L_0 - __nv_reservedSMEM_tcgen05_partition)
__nv_reservedSMEM_tcgen05_partition:
	.zero		32
.L_0:


//--------------------- .nv.global                --------------------------
	.section	.nv.global,"aw",@nobits
.nv.global:
	.type		_ZN40_INTERNAL_70e00ed8_4_k_cu_6da5a3b6_272054cute1_E,@object
	.size		_ZN40_INTERNAL_70e00ed8_4_k_cu_6da5a3b6_272054cute1_E,(_ZN40_INTERNAL_70e00ed8_4_k_cu_6da5a3b6_272054cuda3std3__45__cpo6cbeginE - _ZN40_INTERNAL_70e00ed8_4_k_cu_6da5a3b6_272054cute1_E)
_ZN40_INTERNAL_70e00ed8_4_k_cu_6da5a3b6_272054cute1_E:
	.zero		1
	.type		_ZN40_INTERNAL_70e00ed8_4_k_cu_6da5a3b6_272054cuda3std3__45__cpo6cbeginE,@object
	.size		_ZN40_INTERNAL_70e00ed8_4_k_cu_6da5a3b6_272054cuda3std3__45__cpo6cbeginE,(_ZN40_INTERNAL_70e00ed8_4_k_cu_6da5a3b6_272054cuda3std3__48in_placeE - _ZN40_INTERNAL_70e00ed8_4_k_cu_6da5a3b6_272054cuda3std3__45__cpo6cbeginE)
_ZN40_INTERNAL_70e00ed8_4_k_cu_6da5a3b6_272054cuda3std3__45__cpo6cbeginE:
	.zero		1
	.type		_ZN40_INTERNAL_70e00ed8_4_k_cu_6da5a3b6_272054cuda3std3__48in_placeE,@object
	.size		_ZN40_INTERNAL_70e00ed8_4_k_cu_6da5a3b6_272054cuda3std3__48in_placeE,(_ZN40_INTERNAL_70e00ed8_4_k_cu_6da5a3b6_272054cuda3std6ranges3__45__cpo9iter_moveE - _ZN40_INTERNAL_70e00ed8_4_k_cu_6da5a3b6_272054cuda3std3__48in_placeE)
_ZN40_INTERNAL_70e00ed8_4_k_cu_6da5a3b6_272054cuda3std3__48in_placeE:
	.zero		1
	.type		_ZN40_INTERNAL_70e00ed8_4_k_cu_6da5a3b6_272054cuda3std6ranges3__45__cpo9iter_moveE,@object
	.size		_ZN40_INTERNAL_70e00ed8_4_k_cu_6da5a3b6_272054cuda3std6ranges3__45__cpo9iter_moveE,(_ZN40_INTERNAL_70e00ed8_4_k_cu_6da5a3b6_272054cuda3std3__45__cpo5beginE - _ZN40_INTERNAL_70e00ed8_4_k_cu_6da5a3b6_272054cuda3std6ranges3__45__cpo9iter_moveE)
_ZN40_INTERNAL_70e00ed8_4_k_cu_6da5a3b6_272054cuda3std6ranges3__45__cpo9iter_moveE:
	.zero		1
	.type		_ZN40_INTERNAL_70e00ed8_4_k_cu_6da5a3b6_272054cuda3std3__45__cpo5beginE,@object
	.size		_ZN40_INTERNAL_70e00ed8_4_k_cu_6da5a3b6_272054cuda3std3__45__cpo5beginE,(_ZN40_INTERNAL_70e00ed8_4_k_cu_6da5a3b6_272054cuda3std3__442_GLOBAL__N__70e00ed8_4_k_cu_6da5a3b6_272056ignoreE - _ZN40_INTERNAL_70e00ed8_4_k_cu_6da5a3b6_272054cuda3std3__45__cpo5beginE)
_ZN40_INTERNAL_70e00ed8_4_k_cu_6da5a3b6_272054cuda3std3__45__cpo5beginE:
	.zero		1
	.type		_ZN40_INTERNAL_70e00ed8_4_k_cu_6da5a3b6_272054cuda3std3__442_GLOBAL__N__70e00ed8_4_k_cu_6da5a3b6_272056ignoreE,@object
	.size		_ZN40_INTERNAL_70e00ed8_4_k_cu_6da5a3b6_272054cuda3std3__442_GLOBAL__N__70e00ed8_4_k_cu_6da5a3b6_272056ignoreE,(_ZN40_INTERNAL_70e00ed8_4_k_cu_6da5a3b6_272054cute7productE - _ZN40_INTERNAL_70e00ed8_4_k_cu_6da5a3b6_272054cuda3std3__442_GLOBAL__N__70e00ed8_4_k_cu_6da5a3b6_272056ignoreE)
_ZN40_INTERNAL_70e00ed8_4_k_cu_6da5a3b6_272054cuda3std3__442_GLOBAL__N__70e00ed8_4_k_cu_6da5a3b6_272056ignoreE:
	.zero		1
	.type		_ZN40_INTERNAL_70e00ed8_4_k_cu_6da5a3b6_272054cute7productE,@object
	.size		_ZN40_INTERNAL_70e00ed8_4_k_cu_6da5a3b6_272054cute7productE,(_ZN40_INTERNAL_70e00ed8_4_k_cu_6da5a3b6_272054cuda3std3__45__cpo3endE - _ZN40_INTERNAL_70e00ed8_4_k_cu_6da5a3b6_272054cute7productE)
_ZN40_INTERNAL_70e00ed8_4_k_cu_6da5a3b6_272054cute7productE:
	.zero		1
	.type		_ZN40_INTERNAL_70e00ed8_4_k_cu_6da5a3b6_272054cuda3std3__45__cpo3endE,@object
	.size		_ZN40_INTERNAL_70e00ed8_4_k_cu_6da5a3b6_272054cuda3std3__45__cpo3endE,(_ZN40_INTERNAL_70e00ed8_4_k_cu_6da5a3b6_272054cuda3std3__419piecewise_constructE - _ZN40_INTERNAL_70e00ed8_4_k_cu_6da5a3b6_272054cuda3std3__45__cpo3endE)
_ZN40_INTERNAL_70e00ed8_4_k_cu_6da5a3b6_272054cuda3std3__45__cpo3endE:
	.zero		1
	.type		_ZN40_INTERNAL_70e00ed8_4_k_cu_6da5a3b6_272054cuda3std3__419piecewise_constructE,@object
	.size		_ZN40_INTERNAL_70e00ed8_4_k_cu_6da5a3b6_272054cuda3std3__419piecewise_constructE,(_ZN40_INTERNAL_70e00ed8_4_k_cu_6da5a3b6_272054cuda3std3__45__cpo4cendE - _ZN40_INTERNAL_70e00ed8_4_k_cu_6da5a3b6_272054cuda3std3__419piecewise_constructE)
_ZN40_INTERNAL_70e00ed8_4_k_cu_6da5a3b6_272054cuda3std3__419piecewise_constructE:
	.zero		1
	.type		_ZN40_INTERNAL_70e00ed8_4_k_cu_6da5a3b6_272054cuda3std3__45__cpo4cendE,@object
	.size		_ZN40_INTERNAL_70e00ed8_4_k_cu_6da5a3b6_272054cuda3std3__45__cpo4cendE,(_ZN40_INTERNAL_70e00ed8_4_k_cu_6da5a3b6_272054cuda3std6ranges3__45__cpo4swapE - _ZN40_INTERNAL_70e00ed8_4_k_cu_6da5a3b6_272054cuda3std3__45__cpo4cendE)
_ZN40_INTERNAL_70e00ed8_4_k_cu_6da5a3b6_272054cuda3std3__45__cpo4cendE:
	.zero		1
	.type		_ZN40_INTERNAL_70e00ed8_4_k_cu_6da5a3b6_272054cuda3std6ranges3__45__cpo4swapE,@object
	.size		_ZN40_INTERNAL_70e00ed8_4_k_cu_6da5a3b6_272054cuda3std6ranges3__45__cpo4swapE,(.L_10 - _ZN40_INTERNAL_70e00ed8_4_k_cu_6da5a3b6_272054cuda3std6ranges3__45__cpo4swapE)
_ZN40_INTERNAL_70e00ed8_4_k_cu_6da5a3b6_272054cuda3std6ranges3__45__cpo4swapE:
	.zero		1
.L_10:


//--------------------- .nv.constant0._ZN7cutlass13device_kernelINS_4gemm6kernel13GemmUniversalIN4cute5tupleIJiiiiEEENS1_10collective13CollectiveMmaINS1_35MainloopSm100TmaUmmaWarpSpecializedILi8ELi2ELi4ENS5_IJNS4_1CILi1EEESB_SB_EEEEENS5_IJNSA_ILi64EEENSA_ILi128EEESF_EEENS_12float_e5m2_tENS5_IJlSB_lEEENS_12float_e4m3_tESI_NS4_8TiledMMAINS4_8MMA_AtomIJNS4_10MMA_TraitsINS4_19SM100_MMA_F8F6F4_SSEJSH_SJ_fSE_SF_NS4_17integral_constantINS4_4UMMA5MajorELSQ_0EEESR_NSO_INSP_7ScaleInELSS_0EEEST_EEEEEENS4_6LayoutISC_NS5_IJNSA_ILi0EEESX_SX_EEEEENS5_IJNS4_10UnderscoreES10_S10_EEEEENS4_13SM90_TMA_LOADENS4_14ComposedLayoutINS4_7SwizzleILi3ELi4ELi3EEENS4_18smem_ptr_flag_bitsILi8EEENSW_INS5_IJNSA_ILi8EEESF_EEENS5_IJSF_SB_EEEEEEEvNS4_8identityES13_S1D_vS1E_EENS_8epilogue10collective18CollectiveEpilogueINS1G_23Sm100TmaWarpSpecializedILi2ELi2ELi32ELb0ELb0EEEJSG_NS5_IJNSW_ISE_SB_EES1L_EEESH_SI_SH_SI_NS1G_6fusion15FusionCallbacksIS1K_NS1N_17LinearCombinationISH_fSH_fLNS_15FloatRoundStyleE2EEESG_S1M_JEEENS4_5SM1004TMEM4LOAD26SM100_TMEM_LOAD_16dp32b32xES13_NS14_INS15_ILi2ELi4ELi3EEES18_NSW_INS5_IJS19_SE_EEENS5_IJSE_SB_EEEEEEENS4_39AutoVectorizingCopyWithAssumedAlignmentILi128EEENS4_14SM90_TMA_STOREES21_S23_S23_EEEvvEEEEvNT_6ParamsE --------------------------
	.section	.nv.constant0._ZN7cutlass13device_kernelINS_4gemm6kernel13GemmUniversalIN4cute5tupleIJiiiiEEENS1_10collective13CollectiveMmaINS1_35MainloopSm100TmaUmmaWarpSpecializedILi8ELi2ELi4ENS5_IJNS4_1CILi1EEESB_SB_EEEEENS5_IJNSA_ILi64EEENSA_ILi128EEESF_EEENS_12float_e5m2_tENS5_IJlSB_lEEENS_12float_e4m3_tESI_NS4_8TiledMMAINS4_8MMA_AtomIJNS4_10MMA_TraitsINS4_19SM100_MMA_F8F6F4_SSEJSH_SJ_fSE_SF_NS4_17integral_constantINS4_4UMMA5MajorELSQ_0EEESR_NSO_INSP_7ScaleInELSS_0EEEST_EEEEEENS4_6LayoutISC_NS5_IJNSA_ILi0EEESX_SX_EEEEENS5_IJNS4_10UnderscoreES10_S10_EEEEENS4_13SM90_TMA_LOADENS4_14ComposedLayoutINS4_7SwizzleILi3ELi4ELi3EEENS4_18smem_ptr_flag_bitsILi8EEENSW_INS5_IJNSA_ILi8EEESF_EEENS5_IJSF_SB_EEEEEEEvNS4_8identityES13_S1D_vS1E_EENS_8epilogue10collective18CollectiveEpilogueINS1G_23Sm100TmaWarpSpecializedILi2ELi2ELi32ELb0ELb0EEEJSG_NS5_IJNSW_ISE_SB_EES1L_EEESH_SI_SH_SI_NS1G_6fusion15FusionCallbacksIS1K_NS1N_17LinearCombinationISH_fSH_fLNS_15FloatRoundStyleE2EEESG_S1M_JEEENS4_5SM1004TMEM4LOAD26SM100_TMEM_LOAD_16dp32b32xES13_NS14_INS15_ILi2ELi4ELi3EEES18_NSW_INS5_IJS19_SE_EEENS5_IJSE_SB_EEEEEEENS4_39AutoVectorizingCopyWithAssumedAlignmentILi128EEENS4_14SM90_TMA_STOREES21_S23_S23_EEEvvEEEEvNT_6ParamsE,"a",@progbits
	.sectionflags	@""
	.align	4
.nv.constant0._ZN7cutlass13device_kernelINS_4gemm6kernel13GemmUniversalIN4cute5tupleIJiiiiEEENS1_10collective13CollectiveMmaINS1_35MainloopSm100TmaUmmaWarpSpecializedILi8ELi2ELi4ENS5_IJNS4_1CILi1EEESB_SB_EEEEENS5_IJNSA_ILi64EEENSA_ILi128EEESF_EEENS_12float_e5m2_tENS5_IJlSB_lEEENS_12float_e4m3_tESI_NS4_8TiledMMAINS4_8MMA_AtomIJNS4_10MMA_TraitsINS4_19SM100_MMA_F8F6F4_SSEJSH_SJ_fSE_SF_NS4_17integral_constantINS4_4UMMA5MajorELSQ_0EEESR_NSO_INSP_7ScaleInELSS_0EEEST_EEEEEENS4_6LayoutISC_NS5_IJNSA_ILi0EEESX_SX_EEEEENS5_IJNS4_10UnderscoreES10_S10_EEEEENS4_13SM90_TMA_LOADENS4_14ComposedLayoutINS4_7SwizzleILi3ELi4ELi3EEENS4_18smem_ptr_flag_bitsILi8EEENSW_INS5_IJNSA_ILi8EEESF_EEENS5_IJSF_SB_EEEEEEEvNS4_8identityES13_S1D_vS1E_EENS_8epilogue10collective18CollectiveEpilogueINS1G_23Sm100TmaWarpSpecializedILi2ELi2ELi32ELb0ELb0EEEJSG_NS5_IJNSW_ISE_SB_EES1L_EEESH_SI_SH_SI_NS1G_6fusion15FusionCallbacksIS1K_NS1N_17LinearCombinationISH_fSH_fLNS_15FloatRoundStyleE2EEESG_S1M_JEEENS4_5SM1004TMEM4LOAD26SM100_TMEM_LOAD_16dp32b32xES13_NS14_INS15_ILi2ELi4ELi3EEES18_NSW_INS5_IJS19_SE_EEENS5_IJSE_SB_EEEEEEENS4_39AutoVectorizingCopyWithAssumedAlignmentILi128EEENS4_14SM90_TMA_STOREES21_S23_S23_EEEvvEEEEvNT_6ParamsE:
	.zero		2944


//--------------------- SYMBOLS --------------------------

	.type		.nv.reservedSmem.offset0,@object
	.size		.nv.reservedSmem.offset0,0x4
	.type		.nv.reservedSmem.cap,@object
	.size		.nv.reservedSmem.cap,0x4
	.type		__assertfail,@function
